	.headerflags	@"EF_CUDA_TEXMODE_UNIFIED EF_CUDA_64BIT_ADDRESS EF_CUDA_SM80 EF_CUDA_VIRTUAL_SM(EF_CUDA_SM80)"
	.elftype	@"ET_EXEC"


//--------------------- .nv.info                  --------------------------
	.section	.nv.info,"",@"SHT_CUDA_INFO"
	.align	4


	//----- nvinfo : EIATTR_REGCOUNT
	.align		4
        /*0000*/ 	.byte	0x04, 0x2f
        /*0002*/ 	.short	(.L_1 - .L_0)
	.align		4
.L_0:
        /*0004*/ 	.word	index@(candidate4)
        /*0008*/ 	.word	0x00000059


	//----- nvinfo : EIATTR_MAX_STACK_SIZE
	.align		4
.L_1:
        /*000c*/ 	.byte	0x04, 0x23
        /*000e*/ 	.short	(.L_3 - .L_2)
	.align		4
.L_2:
        /*0010*/ 	.word	index@(candidate4)
        /*0014*/ 	.word	0x00000000


	//----- nvinfo : EIATTR_MIN_STACK_SIZE
	.align		4
.L_3:
        /*0018*/ 	.byte	0x04, 0x12
        /*001a*/ 	.short	(.L_5 - .L_4)
	.align		4
.L_4:
        /*001c*/ 	.word	index@(candidate4)
        /*0020*/ 	.word	0x00000000


	//----- nvinfo : EIATTR_FRAME_SIZE
	.align		4
.L_5:
        /*0024*/ 	.byte	0x04, 0x11
        /*0026*/ 	.short	(.L_7 - .L_6)
	.align		4
.L_6:
        /*0028*/ 	.word	index@(candidate4)
        /*002c*/ 	.word	0x00000000
.L_7:


//--------------------- .nv.info.candidate4       --------------------------
	.section	.nv.info.candidate4,"",@"SHT_CUDA_INFO"
	.align	4


	//----- nvinfo : EIATTR_CUDA_API_VERSION
	.align		4
        /*0000*/ 	.byte	0x04, 0x37
        /*0002*/ 	.short	(.L_9 - .L_8)
.L_8:
        /*0004*/ 	.word	0x00000075


	//----- nvinfo : EIATTR_SW2861232_WAR
	.align		4
.L_9:
        /*0008*/ 	.byte	0x01, 0x35
	.zero		2


	//----- nvinfo : EIATTR_PARAM_CBANK
	.align		4
        /*000c*/ 	.byte	0x04, 0x0a
        /*000e*/ 	.short	(.L_11 - .L_10)
	.align		4
.L_10:
        /*0010*/ 	.word	index@(.nv.constant0.candidate4)
        /*0014*/ 	.short	0x0160
        /*0016*/ 	.short	0x0018


	//----- nvinfo : EIATTR_CBANK_PARAM_SIZE
	.align		4
.L_11:
        /*0018*/ 	.byte	0x03, 0x19
        /*001a*/ 	.short	0x0018


	//----- nvinfo : EIATTR_KPARAM_INFO
	.align		4
        /*001c*/ 	.byte	0x04, 0x17
        /*001e*/ 	.short	(.L_13 - .L_12)
.L_12:
        /*0020*/ 	.word	0x00000000
        /*0024*/ 	.short	0x0002
        /*0026*/ 	.short	0x0010
        /*0028*/ 	.byte	0x00, 0xf0, 0x21, 0x00


	//----- nvinfo : EIATTR_KPARAM_INFO
	.align		4
.L_13:
        /*002c*/ 	.byte	0x04, 0x17
        /*002e*/ 	.short	(.L_15 - .L_14)
.L_14:
        /*0030*/ 	.word	0x00000000
        /*0034*/ 	.short	0x0001
        /*0036*/ 	.short	0x0008
        /*0038*/ 	.byte	0x00, 0xf0, 0x21, 0x00


	//----- nvinfo : EIATTR_KPARAM_INFO
	.align		4
.L_15:
        /*003c*/ 	.byte	0x04, 0x17
        /*003e*/ 	.short	(.L_17 - .L_16)
.L_16:
        /*0040*/ 	.word	0x00000000
        /*0044*/ 	.short	0x0000
        /*0046*/ 	.short	0x0000
        /*0048*/ 	.byte	0x00, 0xf0, 0x21, 0x00


	//----- nvinfo : EIATTR_MAXREG_COUNT
	.align		4
.L_17:
        /*004c*/ 	.byte	0x03, 0x1b
        /*004e*/ 	.short	0x00ff


	//----- nvinfo : EIATTR_EXIT_INSTR_OFFSETS
	.align		4
        /*0050*/ 	.byte	0x04, 0x1c
        /*0052*/ 	.short	(.L_19 - .L_18)


	//   ....[0]....
.L_18:
        /*0054*/ 	.word	0x00006290


	//----- nvinfo : EIATTR_MAX_THREADS
	.align		4
.L_19:
        /*0058*/ 	.byte	0x04, 0x05
        /*005a*/ 	.short	(.L_21 - .L_20)
.L_20:
        /*005c*/ 	.word	0x000000e0
        /*0060*/ 	.word	0x00000001
        /*0064*/ 	.word	0x00000001
.L_21:


//--------------------- .nv.rel.action            --------------------------
	.section	.nv.rel.action,"",@"SHT_CUDA_RELOCINFO"
	.align	8
	.sectionentsize	8
        /*0000*/ 	.byte	0x4b, 0x00, 0x00, 0x00, 0x00, 0x00, 0x00, 0x00, 0x00, 0x02, 0x02, 0x08, 0x10, 0x0a, 0x2f, 0x22
        /* <DEDUP_REMOVED lines=13> */


//--------------------- .nv.constant0.candidate4  --------------------------
	.section	.nv.constant0.candidate4,"a",@progbits
	.align	4
.nv.constant0.candidate4:
	.zero		376


//--------------------- .text.candidate4          --------------------------
	.section	.text.candidate4,"ax",@progbits
	.sectionflags	@"SHF_BARRIERS=1"
	.sectioninfo	@"SHI_REGISTERS=89"
	.align	128
        .global         candidate4
        .type           candidate4,@function
        .size           candidate4,(.L_x_3 - candidate4)
        .other          candidate4,@"STO_CUDA_ENTRY STV_DEFAULT"
candidate4:
.text.candidate4:
[----:B------:R-:W-:-:S02]  /*0000*/  MOV R1, c[0x0][0x28] ;  /* 0x00000a0000017a02 */ /* 0x000fc40000000f00 */
[----:B------:R-:W0:Y:S01]  /*0010*/  S2R R3, SR_TID.X ;  /* 0x0000000000037919 */ /* 0x000e220000002100 */
[----:B------:R-:W-:Y:S01]  /*0020*/  HFMA2.MMA R2, -RZ, RZ, 0, 0 ;  /* 0x00000000ff027435 */ /* 0x000fe200000001ff */
[----:B------:R-:W-:Y:S01]  /*0030*/  MOV R80, RZ ;  /* 0x000000ff00507202 */ /* 0x000fe20000000f00 */
[----:B------:R-:W-:Y:S01]  /*0040*/  HFMA2.MMA R78, -RZ, RZ, 0, 0 ;  /* 0x00000000ff4e7435 */ /* 0x000fe200000001ff */
[----:B------:R-:W1:Y:S01]  /*0050*/  S2R R81, SR_CTAID.X ;  /* 0x0000000000517919 */ /* 0x000e620000002500 */
[----:B------:R-:W-:Y:S01]  /*0060*/  HFMA2.MMA R61, -RZ, RZ, 0, 0 ;  /* 0x00000000ff3d7435 */ /* 0x000fe200000001ff */
[----:B------:R-:W-:Y:S01]  /*0070*/  MOV R77, RZ ;  /* 0x000000ff004d7202 */ /* 0x000fe20000000f00 */
[----:B------:R-:W-:Y:S01]  /*0080*/  HFMA2.MMA R51, -RZ, RZ, 0, 0 ;  /* 0x00000000ff337435 */ /* 0x000fe200000001ff */
[----:B------:R-:W-:Y:S01]  /*0090*/  CS2R R40, SRZ ;  /* 0x0000000000287805 */ /* 0x000fe2000001ff00 */
[----:B------:R-:W-:Y:S01]  /*00a0*/  HFMA2.MMA R32, -RZ, RZ, 0, 0 ;  /* 0x00000000ff207435 */ /* 0x000fe200000001ff */
[----:B------:R-:W-:Y:S01]  /*00b0*/  MOV R59, RZ ;  /* 0x000000ff003b7202 */ /* 0x000fe20000000f00 */
[----:B------:R-:W-:Y:S01]  /*00c0*/  HFMA2.MMA R49, -RZ, RZ, 0, 0 ;  /* 0x00000000ff317435 */ /* 0x000fe200000001ff */
[----:B------:R-:W-:Y:S01]  /*00d0*/  MOV R55, RZ ;  /* 0x000000ff00377202 */ /* 0x000fe20000000f00 */
[----:B------:R-:W-:Y:S01]  /*00e0*/  HFMA2.MMA R47, -RZ, RZ, 0, 0 ;  /* 0x00000000ff2f7435 */ /* 0x000fe200000001ff */
[----:B------:R-:W-:Y:S01]  /*00f0*/  MOV R57, RZ ;  /* 0x000000ff00397202 */ /* 0x000fe20000000f00 */
[----:B------:R-:W-:Y:S01]  /*0100*/  HFMA2.MMA R37, -RZ, RZ, 0, 0 ;  /* 0x00000000ff257435 */ /* 0x000fe200000001ff */
[----:B------:R-:W-:Y:S01]  /*0110*/  MOV R42, RZ ;  /* 0x000000ff002a7202 */ /* 0x000fe20000000f00 */
[----:B------:R-:W-:Y:S01]  /*0120*/  CS2R R34, SRZ ;  /* 0x0000000000227805 */ /* 0x000fe2000001ff00 */
[----:B------:R-:W-:Y:S01]  /*0130*/  MOV R39, RZ ;  /* 0x000000ff00277202 */ /* 0x000fe20000000f00 */
[----:B------:R-:W-:Y:S01]  /*0140*/  ULDC.64 UR4, c[0x0][0x118] ;  /* 0x0000460000047ab9 */ /* 0x000fe20000000a00 */
[----:B------:R-:W-:Y:S01]  /*0150*/  MOV R53, RZ ;  /* 0x000000ff00357202 */ /* 0x000fe20000000f00 */
[----:B0-----:R-:W-:Y:S01]  /*0160*/  IMAD.HI R0, R3, -0x6db6db6d, R2 ;  /* 0x9249249303007827 */ /* 0x001fe200078e0202 */
[----:B------:R-:W-:-:S02]  /*0170*/  SHF.R.U32.HI R2, RZ, 0x6, R3 ;  /* 0x00000006ff027819 */ /* 0x000fc40000011603 */
[----:B------:R-:W-:Y:S01]  /*0180*/  LOP3.LUT R9, R3, 0x3f, RZ, 0xc0, !PT ;  /* 0x0000003f03097812 */ /* 0x000fe200078ec0ff */
[----:B-1----:R-:W-:Y:S01]  /*0190*/  IMAD.HI R80, R81, -0x6db6db6d, R80 ;  /* 0x9249249351507827 */ /* 0x002fe200078e0250 */
[----:B------:R-:W-:Y:S02]  /*01a0*/  SHF.R.U32.HI R5, RZ, 0x1f, R0 ;  /* 0x0000001fff057819 */ /* 0x000fe40000011600 */
[----:B------:R-:W-:Y:S02]  /*01b0*/  IADD3 R6, R3, 0x20, RZ ;  /* 0x0000002003067810 */ /* 0x000fe40007ffe0ff */
[----:B------:R-:W-:Y:S02]  /*01c0*/  SHF.R.U32.HI R7, RZ, 0x1f, R80 ;  /* 0x0000001fff077819 */ /* 0x000fe40000011650 */
[CC--:B------:R-:W-:Y:S02]  /*01d0*/  LEA.HI.SX32 R82, R0.reuse, R5.reuse, 0x1b ;  /* 0x0000000500527211 */ /* 0x0c0fe400078fdaff */
[----:B------:R-:W-:-:S02]  /*01e0*/  LEA.HI.SX32 R0, R0, R5, 0x1d ;  /* 0x0000000500007211 */ /* 0x000fc400078feaff */
[----:B------:R-:W-:Y:S01]  /*01f0*/  LEA.HI.SX32 R80, R80, R7, 0x1d ;  /* 0x0000000750507211 */ /* 0x000fe200078feaff */
[----:B------:R-:W-:Y:S01]  /*0200*/  IMAD R79, R82, -0x38, R3 ;  /* 0xffffffc8524f7824 */ /* 0x000fe200078e0203 */
[----:B------:R-:W-:Y:S01]  /*0210*/  PRMT R5, R2, 0x2104, R9 ;  /* 0x0000210402057816 */ /* 0x000fe20000000009 */
[----:B------:R-:W-:Y:S01]  /*0220*/  IMAD R7, R0, -0xe, R3 ;  /* 0xfffffff200077824 */ /* 0x000fe200078e0203 */
[----:B------:R-:W-:Y:S01]  /*0230*/  LOP3.LUT R6, R6, 0x3f, RZ, 0xc0, !PT ;  /* 0x0000003f06067812 */ /* 0x000fe200078ec0ff */
[C---:B------:R-:W-:Y:S01]  /*0240*/  IMAD R0, R80.reuse, -0xe, R81 ;  /* 0xfffffff250007824 */ /* 0x040fe200078e0251 */
[----:B------:R-:W-:Y:S01]  /*0250*/  LOP3.LUT R81, R81, 0x1, RZ, 0xc0, !PT ;  /* 0x0000000151517812 */ /* 0x000fe200078ec0ff */
[----:B------:R-:W-:Y:S01]  /*0260*/  IMAD.HI R2, R79, -0x6db6db6d, R78 ;  /* 0x924924934f027827 */ /* 0x000fe200078e024e */
[----:B------:R-:W-:Y:S02]  /*0270*/  SHF.L.U32 R9, R80, 0xe, RZ ;  /* 0x0000000e50097819 */ /* 0x000fe400000006ff */
[----:B------:R-:W-:Y:S01]  /*0280*/  SHF.R.S32.HI R0, RZ, 0x1, R0 ;  /* 0x00000001ff007819 */ /* 0x000fe20000011400 */
[----:B------:R-:W-:Y:S01]  /*0290*/  IMAD R4, R82, 0x310, R7 ;  /* 0x0000031052047824 */ /* 0x000fe200078e0207 */
[----:B------:R-:W-:-:S02]  /*02a0*/  SHF.R.U32.HI R7, RZ, 0x1f, R2 ;  /* 0x0000001fff077819 */ /* 0x000fc40000011602 */
[----:B------:R-:W-:Y:S01]  /*02b0*/  LOP3.LUT R9, R9, 0xffffc000, R6, 0xe2, !PT ;  /* 0xffffc00009097812 */ /* 0x000fe200078ee206 */
[----:B------:R-:W-:Y:S01]  /*02c0*/  IMAD R81, R81, 0xe, R4 ;  /* 0x0000000e51517824 */ /* 0x000fe200078e0204 */
[----:B------:R-:W-:Y:S02]  /*02d0*/  SHF.L.U32 R4, R3, 0x2, RZ ;  /* 0x0000000203047819 */ /* 0x000fe400000006ff */
[----:B------:R-:W-:Y:S01]  /*02e0*/  LEA.HI.SX32 R7, R2, R7, 0x1d ;  /* 0x0000000702077211 */ /* 0x000fe200078feaff */
[----:B------:R-:W-:Y:S01]  /*02f0*/  IMAD R0, R0, 0x70, R81 ;  /* 0x0000007000007824 */ /* 0x000fe200078e0251 */
[C---:B------:R-:W-:Y:S02]  /*0300*/  IADD3 R2, R4.reuse, 0x380, RZ ;  /* 0x0000038004027810 */ /* 0x040fe40007ffe0ff */
[C---:B------:R-:W-:Y:S01]  /*0310*/  IADD3 R6, R4.reuse, 0xa80, RZ ;  /* 0x00000a8004067810 */ /* 0x040fe20007ffe0ff */
[----:B------:R-:W-:Y:S01]  /*0320*/  IMAD R78, R7, 0x1c, R0 ;  /* 0x0000001c074e7824 */ /* 0x000fe200078e0200 */
[----:B------:R-:W-:-:S02]  /*0330*/  IADD3 R8, R4, 0x1180, RZ ;  /* 0x0000118004087810 */ /* 0x000fc40007ffe0ff */
[C---:B------:R-:W-:Y:S02]  /*0340*/  IADD3 R10, R4.reuse, 0x1880, RZ ;  /* 0x00001880040a7810 */ /* 0x040fe40007ffe0ff */
[C---:B------:R-:W-:Y:S02]  /*0350*/  IADD3 R11, R4.reuse, 0x1f80, RZ ;  /* 0x00001f80040b7810 */ /* 0x040fe40007ffe0ff */
[C---:B------:R-:W-:Y:S02]  /*0360*/  IADD3 R12, R4.reuse, 0x2680, RZ ;  /* 0x00002680040c7810 */ /* 0x040fe40007ffe0ff */
[C---:B------:R-:W-:Y:S02]  /*0370*/  IADD3 R13, R4.reuse, 0x2d80, RZ ;  /* 0x00002d80040d7810 */ /* 0x040fe40007ffe0ff */
[C---:B------:R-:W-:Y:S02]  /*0380*/  IADD3 R15, R4.reuse, 0x3480, RZ ;  /* 0x00003480040f7810 */ /* 0x040fe40007ffe0ff */
[----:B------:R-:W-:-:S02]  /*0390*/  IADD3 R16, R4, 0x3b80, RZ ;  /* 0x00003b8004107810 */ /* 0x000fc40007ffe0ff */
[----:B------:R-:W-:Y:S02]  /*03a0*/  LOP3.LUT R2, R2, 0xffffff00, RZ, 0xc0, !PT ;  /* 0xffffff0002027812 */ /* 0x000fe400078ec0ff */
[----:B------:R-:W-:Y:S02]  /*03b0*/  LOP3.LUT R6, R6, 0xffffff00, RZ, 0xc0, !PT ;  /* 0xffffff0006067812 */ /* 0x000fe400078ec0ff */
[----:B------:R-:W-:Y:S02]  /*03c0*/  LOP3.LUT R8, R8, 0xffffff00, RZ, 0xc0, !PT ;  /* 0xffffff0008087812 */ /* 0x000fe400078ec0ff */
[----:B------:R-:W-:Y:S02]  /*03d0*/  LOP3.LUT R10, R10, 0xffffff00, RZ, 0xc0, !PT ;  /* 0xffffff000a0a7812 */ /* 0x000fe400078ec0ff */
[----:B------:R-:W-:Y:S02]  /*03e0*/  LOP3.LUT R4, R11, 0xffffff00, RZ, 0xc0, !PT ;  /* 0xffffff000b047812 */ /* 0x000fe400078ec0ff */
[----:B------:R-:W-:-:S02]  /*03f0*/  LOP3.LUT R12, R12, 0xffffff00, RZ, 0xc0, !PT ;  /* 0xffffff000c0c7812 */ /* 0x000fc400078ec0ff */
[----:B------:R-:W-:Y:S02]  /*0400*/  LOP3.LUT R14, R13, 0xffffff00, RZ, 0xc0, !PT ;  /* 0xffffff000d0e7812 */ /* 0x000fe400078ec0ff */
[----:B------:R-:W-:Y:S02]  /*0410*/  LOP3.LUT R68, R15, 0xffffff00, RZ, 0xc0, !PT ;  /* 0xffffff000f447812 */ /* 0x000fe400078ec0ff */
[----:B------:R-:W-:Y:S02]  /*0420*/  LOP3.LUT R16, R16, 0xffffff00, RZ, 0xc0, !PT ;  /* 0xffffff0010107812 */ /* 0x000fe400078ec0ff */
[----:B------:R-:W-:Y:S02]  /*0430*/  IADD3 R75, R2, R9, RZ ;  /* 0x00000009024b7210 */ /* 0x000fe40007ffe0ff */
[C---:B------:R-:W-:Y:S02]  /*0440*/  IADD3 R74, R9.reuse, R6, RZ ;  /* 0x00000006094a7210 */ /* 0x040fe40007ffe0ff */
[----:B------:R-:W-:-:S02]  /*0450*/  IADD3 R73, R9, R8, RZ ;  /* 0x0000000809497210 */ /* 0x000fc40007ffe0ff */
[C---:B------:R-:W-:Y:S02]  /*0460*/  IADD3 R72, R9.reuse, R10, RZ ;  /* 0x0000000a09487210 */ /* 0x040fe40007ffe0ff */
[C---:B------:R-:W-:Y:S02]  /*0470*/  IADD3 R71, R9.reuse, R4, RZ ;  /* 0x0000000409477210 */ /* 0x040fe40007ffe0ff */
[C---:B------:R-:W-:Y:S02]  /*0480*/  IADD3 R70, R9.reuse, R12, RZ ;  /* 0x0000000c09467210 */ /* 0x040fe40007ffe0ff */
[C---:B------:R-:W-:Y:S02]  /*0490*/  IADD3 R69, R9.reuse, R14, RZ ;  /* 0x0000000e09457210 */ /* 0x040fe40007ffe0ff */
[C---:B------:R-:W-:Y:S02]  /*04a0*/  IADD3 R68, R9.reuse, R68, RZ ;  /* 0x0000004409447210 */ /* 0x040fe40007ffe0ff */
[----:B------:R-:W-:-:S02]  /*04b0*/  IADD3 R2, R9, R16, RZ ;  /* 0x0000001009027210 */ /* 0x000fc40007ffe0ff */
[----:B------:R-:W-:-:S02]  /*04c0*/  LEA R76, R80, R5, 0xe ;  /* 0x00000005504c7211 */ /* 0x000fc400078e70ff */
.L_x_1:
[----:B------:R-:W-:Y:S01]  /*04d0*/  MOV R0, 0x4 ;  /* 0x0000000400007802 */ /* 0x000fe20000000f00 */
[C---:B------:R-:W-:Y:S01]  /*04e0*/  IMAD R5, R77.reuse, 0xc400, R78 ;  /* 0x0000c4004d057824 */ /* 0x040fe200078e024e */
[----:B------:R-:W-:Y:S01]  /*04f0*/  LEA R7, R77, R76, 0x6 ;  /* 0x0000004c4d077211 */ /* 0x000fe200078e30ff */
[----:B------:R-:W-:Y:S06]  /*0500*/  BAR.SYNC 0x0 ;  /* 0x0000000000007b1d */ /* 0x000fec0000000000 */
[----:B------:R-:W-:-:S05]  /*0510*/  IMAD.WIDE R4, R5, R0, c[0x0][0x160] ;  /* 0x0000580005047625 */ /* 0x000fca00078e0200 */
[----:B------:R0:W2:Y:S04]  /*0520*/  LDG.E.CONSTANT R60, [R4.64+0xc400] ;  /* 0x00c40004043c7981 */ /* 0x0000a8000c1e9900 */
[----:B------:R0:W3:Y:S04]  /*0530*/  LDG.E.CONSTANT R10, [R4.64] ;  /* 0x00000004040a7981 */ /* 0x0000e8000c1e9900 */
[----:B------:R0:W4:Y:S04]  /*0540*/  LDG.E.CONSTANT R58, [R4.64+0x9300] ;  /* 0x00930004043a7981 */ /* 0x000128000c1e9900 */
[----:B------:R0:W5:Y:S04]  /*0550*/  LDG.E.CONSTANT R52, [R4.64+0x3100] ;  /* 0x0031000404347981 */ /* 0x000168000c1e9900 */
[----:B------:R0:W4:Y:S04]  /*0560*/  LDG.E.CONSTANT R56, [R4.64+0x6200] ;  /* 0x0062000404387981 */ /* 0x000128000c1e9900 */
[----:B------:R0:W4:Y:S04]  /*0570*/  LDG.E.CONSTANT R12, [R4.64+0x1b900] ;  /* 0x01b90004040c7981 */ /* 0x000128000c1e9900 */
[----:B------:R0:W5:Y:S04]  /*0580*/  LDG.E.CONSTANT R62, [R4.64+0xf500] ;  /* 0x00f50004043e7981 */ /* 0x000168000c1e9900 */
[----:B------:R0:W5:Y:S04]  /*0590*/  LDG.E.CONSTANT R64, [R4.64+0x12600] ;  /* 0x0126000404407981 */ /* 0x000168000c1e9900 */
[----:B------:R0:W5:Y:S04]  /*05a0*/  LDG.E.CONSTANT R66, [R4.64+0x15700] ;  /* 0x0157000404427981 */ /* 0x000168000c1e9900 */
[----:B------:R0:W5:Y:S04]  /*05b0*/  LDG.E.CONSTANT R84, [R4.64+0x18800] ;  /* 0x0188000404547981 */ /* 0x000168000c1e9900 */
[----:B------:R0:W5:Y:S01]  /*05c0*/  LDG.E.CONSTANT R54, [R4.64+0x1ea00] ;  /* 0x01ea000404367981 */ /* 0x000162000c1e9900 */
[----:B------:R-:W-:-:S02]  /*05d0*/  LEA R9, R77, R75, 0x6 ;  /* 0x0000004b4d097211 */ /* 0x000fc400078e30ff */
[----:B------:R-:W-:Y:S01]  /*05e0*/  ISETP.GT.AND P0, PT, R3, 0x3f, PT ;  /* 0x0000003f0300780c */ /* 0x000fe20003f04270 */
[-C--:B------:R-:W-:Y:S01]  /*05f0*/  IMAD.WIDE R6, R7, R0.reuse, c[0x0][0x168] ;  /* 0x00005a0007067625 */ /* 0x080fe200078e0200 */
[----:B------:R-:W-:Y:S01]  /*0600*/  LEA R11, R77, R73, 0x6 ;  /* 0x000000494d0b7211 */ /* 0x000fe200078e30ff */
[----:B------:R0:W5:Y:S02]  /*0610*/  LDG.E.CONSTANT R30, [R4.64+0x21b00] ;  /* 0x021b0004041e7981 */ /* 0x000164000c1e9900 */
[----:B------:R-:W-:Y:S01]  /*0620*/  IMAD.WIDE R8, R9, R0, c[0x0][0x168] ;  /* 0x00005a0009087625 */ /* 0x000fe200078e0200 */
[C---:B------:R-:W-:Y:S01]  /*0630*/  LEA R13, R77.reuse, R72, 0x6 ;  /* 0x000000484d0d7211 */ /* 0x040fe200078e30ff */
[----:B------:R0:W5:Y:S04]  /*0640*/  LDG.E.CONSTANT R36, [R4.64+0x24c00] ;  /* 0x024c000404247981 */ /* 0x000168000c1e9900 */
[----:B------:R1:W5:Y:S04]  /*0650*/  LDG.E.CONSTANT R50, [R8.64] ;  /* 0x0000000408327981 */ /* 0x000368000c1e9900 */
[----:B------:R0:W5:Y:S04]  /*0660*/  LDG.E.CONSTANT R38, [R4.64+0x27d00] ;  /* 0x027d000404267981 */ /* 0x000168000c1e9900 */
[----:B------:R0:W5:Y:S01]  /*0670*/  LDG.E.CONSTANT R44, [R4.64+0x2ae00] ;  /* 0x02ae0004042c7981 */ /* 0x000162000c1e9900 */
[----:B-1----:R-:W-:-:S03]  /*0680*/  LEA R9, R77, R71, 0x6 ;  /* 0x000000474d097211 */ /* 0x002fc600078e30ff */
[----:B------:R0:W5:Y:S02]  /*0690*/  LDG.E.CONSTANT R48, [R4.64+0x2df00] ;  /* 0x02df000404307981 */ /* 0x000164000c1e9900 */
[-C--:B------:R-:W-:Y:S02]  /*06a0*/  IMAD.WIDE R8, R9, R0.reuse, c[0x0][0x168] ;  /* 0x00005a0009087625 */ /* 0x080fe400078e0200 */
[----:B------:R1:W5:Y:S04]  /*06b0*/  LDG.E.CONSTANT R18, [R6.64] ;  /* 0x0000000406127981 */ /* 0x000368000c1e9900 */
[----:B------:R1:W5:Y:S01]  /*06c0*/  LDG.E.CONSTANT R14, [R6.64+0x1c00] ;  /* 0x001c0004060e7981 */ /* 0x000362000c1e9900 */
[----:B0-----:R-:W-:-:S03]  /*06d0*/  IMAD.WIDE R4, R11, R0, c[0x0][0x168] ;  /* 0x00005a000b047625 */ /* 0x001fc600078e0200 */
[----:B------:R1:W5:Y:S04]  /*06e0*/  LDG.E.CONSTANT R16, [R6.64+0x3800] ;  /* 0x0038000406107981 */ /* 0x000368000c1e9900 */
[----:B------:R1:W5:Y:S04]  /*06f0*/  LDG.E.CONSTANT R28, [R6.64+0x5400] ;  /* 0x00540004061c7981 */ /* 0x000368000c1e9900 */
[----:B------:R1:W5:Y:S04]  /*0700*/  LDG.E.CONSTANT R26, [R6.64+0x7000] ;  /* 0x00700004061a7981 */ /* 0x000368000c1e9900 */
[----:B------:R1:W5:Y:S04]  /*0710*/  LDG.E.CONSTANT R24, [R6.64+0x8c00] ;  /* 0x008c000406187981 */ /* 0x000368000c1e9900 */
[----:B------:R1:W5:Y:S04]  /*0720*/  LDG.E.CONSTANT R22, [R6.64+0xa800] ;  /* 0x00a8000406167981 */ /* 0x000368000c1e9900 */
[----:B------:R1:W5:Y:S04]  /*0730*/  LDG.E.CONSTANT R20, [R6.64+0xc400] ;  /* 0x00c4000406147981 */ /* 0x000368000c1e9900 */
[----:B------:R1:W5:Y:S01]  /*0740*/  LDG.E.CONSTANT R46, [R6.64+0xe000] ;  /* 0x00e00004062e7981 */ /* 0x000362000c1e9900 */
[----:B------:R-:W-:-:S02]  /*0750*/  LEA R15, R77, R69, 0x6 ;  /* 0x000000454d0f7211 */ /* 0x000fc400078e30ff */
[C---:B------:R-:W-:Y:S02]  /*0760*/  LEA R17, R77.reuse, R68, 0x6 ;  /* 0x000000444d117211 */ /* 0x040fe400078e30ff */
[----:B-1----:R-:W-:-:S05]  /*0770*/  LEA R7, R77, R74, 0x6 ;  /* 0x0000004a4d077211 */ /* 0x002fca00078e30ff */
[-C--:B------:R-:W-:Y:S01]  /*0780*/  IMAD.WIDE R6, R7, R0.reuse, c[0x0][0x168] ;  /* 0x00005a0007067625 */ /* 0x080fe200078e0200 */
[----:B--2---:R0:W-:Y:S04]  /*0790*/  STS [R3.X4+0xe00], R60 ;  /* 0x000e003c03007388 */ /* 0x0041e80000004800 */
[----:B---3--:R1:W-:Y:S04]  /*07a0*/  STS [R3.X4], R10 ;  /* 0x0000000a03007388 */ /* 0x0083e80000004800 */
[----:B0-----:R0:W2:Y:S01]  /*07b0*/  LDG.E.CONSTANT R60, [R8.64] ;  /* 0x00000004083c7981 */ /* 0x0010a2000c1e9900 */
[----:B-1----:R-:W-:Y:S01]  /*07c0*/  IMAD.WIDE R10, R13, R0, c[0x0][0x168] ;  /* 0x00005a000d0a7625 */ /* 0x002fe200078e0200 */
[----:B0-----:R-:W-:-:S02]  /*07d0*/  @!P0 LEA R8, R80, R3, 0xe ;  /* 0x0000000350088211 */ /* 0x001fc400078e70ff */
[----:B----4-:R0:W-:Y:S02]  /*07e0*/  STS [R3.X4+0xa80], R58 ;  /* 0x000a803a03007388 */ /* 0x0101e40000004800 */
[C---:B------:R-:W-:Y:S02]  /*07f0*/  @!P0 LEA R8, R77.reuse, R8, 0x6 ;  /* 0x000000084d088211 */ /* 0x040fe400078e30ff */
[C---:B------:R-:W-:Y:S02]  /*0800*/  LEA R13, R77.reuse, R70, 0x6 ;  /* 0x000000464d0d7211 */ /* 0x040fe400078e30ff */
[----:B------:R-:W-:Y:S01]  /*0810*/  LEA R9, R77, R2, 0x6 ;  /* 0x000000024d097211 */ /* 0x000fe200078e30ff */
[----:B0-----:R0:W3:Y:S04]  /*0820*/  LDG.E.CONSTANT R58, [R10.64] ;  /* 0x000000040a3a7981 */ /* 0x0010e8000c1e9900 */
[----:B-----5:R1:W-:Y:S01]  /*0830*/  STS [R3.X4+0x380], R52 ;  /* 0x0003803403007388 */ /* 0x0203e20000004800 */
[----:B0-----:R-:W-:-:S03]  /*0840*/  @!P0 IADD3 R11, R8, 0x3f00, RZ ;  /* 0x00003f00080b8810 */ /* 0x001fc60007ffe0ff */
[----:B------:R0:W-:Y:S01]  /*0850*/  STS [R3.X4+0x700], R56 ;  /* 0x0007003803007388 */ /* 0x0001e20000004800 */
[----:B------:R-:W-:-:S03]  /*0860*/  IMAD.WIDE R8, R9, R0, c[0x0][0x168] ;  /* 0x00005a0009087625 */ /* 0x000fc600078e0200 */
[----:B------:R4:W-:Y:S01]  /*0870*/  STS [R3.X4+0x1f80], R12 ;  /* 0x001f800c03007388 */ /* 0x0009e20000004800 */
[----:B------:R-:W-:-:S03]  /*0880*/  @!P0 IMAD.WIDE R10, R11, R0, c[0x0][0x168] ;  /* 0x00005a000b0a8625 */ /* 0x000fc600078e0200 */
[----:B-1----:R1:W5:Y:S04]  /*0890*/  LDG.E.CONSTANT R52, [R6.64] ;  /* 0x0000000406347981 */ /* 0x002368000c1e9900 */
[----:B0-----:R0:W5:Y:S01]  /*08a0*/  LDG.E.CONSTANT R56, [R4.64] ;  /* 0x0000000404387981 */ /* 0x001162000c1e9900 */
[----:B----4-:R-:W-:-:S04]  /*08b0*/  IMAD.WIDE R12, R13, R0, c[0x0][0x168] ;  /* 0x00005a000d0c7625 */ /* 0x010fc800078e0200 */
[----:B-1----:R-:W-:-:S04]  /*08c0*/  IMAD.WIDE R6, R15, R0, c[0x0][0x168] ;  /* 0x00005a000f067625 */ /* 0x002fc800078e0200 */
[----:B0-----:R-:W-:Y:S01]  /*08d0*/  IMAD.WIDE R4, R17, R0, c[0x0][0x168] ;  /* 0x00005a0011047625 */ /* 0x001fe200078e0200 */
[----:B------:R0:W-:Y:S04]  /*08e0*/  STS [R3.X4+0x1180], R62 ;  /* 0x0011803e03007388 */ /* 0x0001e80000004800 */
[----:B------:R1:W-:Y:S04]  /*08f0*/  STS [R3.X4+0x1500], R64 ;  /* 0x0015004003007388 */ /* 0x0003e80000004800 */
[----:B------:R4:W-:Y:S04]  /*0900*/  STS [R3.X4+0x1880], R66 ;  /* 0x0018804203007388 */ /* 0x0009e80000004800 */
[----:B------:R-:W-:Y:S04]  /*0910*/  STS [R3.X4+0x1c00], R84 ;  /* 0x001c005403007388 */ /* 0x000fe80000004800 */
[----:B------:R4:W-:Y:S04]  /*0920*/  STS [R3.X4+0x2300], R54 ;  /* 0x0023003603007388 */ /* 0x0009e80000004800 */
[----:B0-----:R-:W5:Y:S04]  /*0930*/  LDG.E.CONSTANT R62, [R12.64] ;  /* 0x000000040c3e7981 */ /* 0x001f68000c1e9900 */
[----:B-1----:R-:W5:Y:S04]  /*0940*/  LDG.E.CONSTANT R64, [R6.64] ;  /* 0x0000000406407981 */ /* 0x002f68000c1e9900 */
[----:B----4-:R-:W4:Y:S04]  /*0950*/  LDG.E.CONSTANT R66, [R4.64] ;  /* 0x0000000404427981 */ /* 0x010f28000c1e9900 */
[----:B------:R-:W4:Y:S04]  /*0960*/  LDG.E.CONSTANT R54, [R8.64] ;  /* 0x0000000408367981 */ /* 0x000f28000c1e9900 */
[----:B------:R-:W4:Y:S01]  /*0970*/  @!P0 LDG.E.CONSTANT R84, [R10.64] ;  /* 0x000000040a548981 */ /* 0x000f22000c1e9900 */
[----:B------:R-:W-:-:S03]  /*0980*/  SHF.L.U32 R81, R82, 0x9, RZ ;  /* 0x0000000952517819 */ /* 0x000fc600000006ff */
[----:B------:R-:W-:Y:S04]  /*0990*/  STS [R3.X4+0x2680], R30 ;  /* 0x0026801e03007388 */ /* 0x000fe80000004800 */
        /* <DEDUP_REMOVED lines=14> */
[----:B--2---:R-:W-:Y:S04]  /*0a80*/  STS [R3.X4+0x5780], R60 ;  /* 0x0057803c03007388 */ /* 0x004fe80000004800 */
[----:B---3--:R-:W-:Y:S04]  /*0a90*/  STS [R3.X4+0x5080], R58 ;  /* 0x0050803a03007388 */ /* 0x008fe80000004800 */
[----:B-----5:R-:W-:Y:S04]  /*0aa0*/  STS [R3.X4+0x4280], R52 ;  /* 0x0042803403007388 */ /* 0x020fe80000004800 */
[----:B------:R-:W-:Y:S04]  /*0ab0*/  STS [R3.X4+0x4980], R56 ;  /* 0x0049803803007388 */ /* 0x000fe80000004800 */
[----:B------:R-:W-:Y:S04]  /*0ac0*/  STS [R3.X4+0x5e80], R62 ;  /* 0x005e803e03007388 */ /* 0x000fe80000004800 */
[----:B------:R-:W-:Y:S04]  /*0ad0*/  STS [R3.X4+0x6580], R64 ;  /* 0x0065804003007388 */ /* 0x000fe80000004800 */
[----:B----4-:R-:W-:Y:S04]  /*0ae0*/  STS [R3.X4+0x6c80], R66 ;  /* 0x006c804203007388 */ /* 0x010fe80000004800 */
[----:B------:R-:W-:Y:S04]  /*0af0*/  STS [R3.X4+0x7380], R54 ;  /* 0x0073803603007388 */ /* 0x000fe80000004800 */
[----:B------:R-:W-:Y:S04]  /*0b00*/  @!P0 STS [R3.X4+0x7700], R84 ;  /* 0x0077005403008388 */ /* 0x000fe80000004800 */
[----:B------:R-:W-:Y:S06]  /*0b10*/  BAR.SYNC 0x0 ;  /* 0x0000000000007b1d */ /* 0x000fec0000000000 */
[----:B------:R-:W-:Y:S04]  /*0b20*/  LDS R63, [R79.X4] ;  /* 0x000000004f3f7984 */ /* 0x000fe80000004800 */
[----:B------:R-:W0:Y:S04]  /*0b30*/  LDS.128 R4, [R81+0x3800] ;  /* 0x0038000051047984 */ /* 0x000e280000000c00 */
[----:B------:R-:W1:Y:S04]  /*0b40*/  LDS R36, [R79.X4+0xe0] ;  /* 0x0000e0004f247984 */ /* 0x000e680000004800 */
[----:B------:R-:W2:Y:S04]  /*0b50*/  LDS R43, [R79.X4+0x1c0] ;  /* 0x0001c0004f2b7984 */ /* 0x000ea80000004800 */
[----:B------:R-:W3:Y:S04]  /*0b60*/  LDS R38, [R79.X4+0x2a0] ;  /* 0x0002a0004f267984 */ /* 0x000ee80000004800 */
[----:B------:R-:W4:Y:S04]  /*0b70*/  LDS.128 R12, [R81+0x4000] ;  /* 0x00400000510c7984 */ /* 0x000f280000000c00 */
[----:B------:R-:W5:Y:S04]  /*0b80*/  LDS.128 R28, [R81+0x5800] ;  /* 0x00580000511c7984 */ /* 0x000f680000000c00 */
[----:B------:R-:W-:Y:S04]  /*0b90*/  LDS.128 R8, [R81+0x4800] ;  /* 0x0048000051087984 */ /* 0x000fe80000000c00 */
[----:B------:R-:W-:Y:S04]  /*0ba0*/  LDS.128 R20, [R81+0x3900] ;  /* 0x0039000051147984 */ /* 0x000fe80000000c00 */
[----:B------:R-:W-:Y:S04]  /*0bb0*/  LDS.128 R24, [R81+0x5000] ;  /* 0x0050000051187984 */ /* 0x000fe80000000c00 */
[----:B------:R-:W-:Y:S01]  /*0bc0*/  LDS.128 R16, [R81+0x7000] ;  /* 0x0070000051107984 */ /* 0x000fe20000000c00 */
[----:B0-----:R-:W-:-:S03]  /*0bd0*/  FFMA R4, R4, R63, R35 ;  /* 0x0000003f04047223 */ /* 0x001fc60000000023 */
[----:B------:R-:W-:Y:S01]  /*0be0*/  LDS R83, [R79.X4+0xa80] ;  /* 0x000a80004f537984 */ /* 0x000fe20000004800 */
[----:B-1----:R-:W-:-:S03]  /*0bf0*/  FFMA R4, R36, R5, R4 ;  /* 0x0000000524047223 */ /* 0x002fc60000000004 */
[----:B------:R-:W-:Y:S01]  /*0c00*/  LDS R84, [R79.X4+0xb60] ;  /* 0x000b60004f547984 */ /* 0x000fe20000004800 */
[----:B--2---:R-:W-:-:S03]  /*0c10*/  FFMA R4, R43, R6, R4 ;  /* 0x000000062b047223 */ /* 0x004fc60000000004 */
[----:B------:R-:W-:Y:S01]  /*0c20*/  LDS R85, [R79.X4+0xc40] ;  /* 0x000c40004f557984 */ /* 0x000fe20000004800 */
[----:B---3--:R-:W-:-:S03]  /*0c30*/  FFMA R45, R38, R7, R4 ;  /* 0x00000007262d7223 */ /* 0x008fc60000000004 */
[----:B------:R-:W0:Y:S01]  /*0c40*/  LDS.128 R4, [R81+0x6000] ;  /* 0x0060000051047984 */ /* 0x000e220000000c00 */
[----:B----4-:R-:W-:-:S03]  /*0c50*/  FFMA R12, R63, R12, R37 ;  /* 0x0000000c3f0c7223 */ /* 0x010fc60000000025 */
[----:B------:R-:W-:Y:S01]  /*0c60*/  LDS R37, [R79.X4+0x540] ;  /* 0x000540004f257984 */ /* 0x000fe20000004800 */
[----:B------:R-:W-:-:S04]  /*0c70*/  FFMA R12, R36, R13, R12 ;  /* 0x0000000d240c7223 */ /* 0x000fc8000000000c */
[----:B------:R-:W-:-:S04]  /*0c80*/  FFMA R12, R43, R14, R12 ;  /* 0x0000000e2b0c7223 */ /* 0x000fc8000000000c */
[----:B------:R-:W-:Y:S02]  /*0c90*/  FFMA R44, R38, R15, R12 ;  /* 0x0000000f262c7223 */ /* 0x000fe4000000000c */
[----:B------:R-:W1:Y:S01]  /*0ca0*/  LDS.128 R12, [R81+0x6800] ;  /* 0x00680000510c7984 */ /* 0x000e620000000c00 */
[----:B-----5:R-:W-:-:S04]  /*0cb0*/  FFMA R28, R63, R28, R57 ;  /* 0x0000001c3f1c7223 */ /* 0x020fc80000000039 */
[----:B------:R-:W-:-:S04]  /*0cc0*/  FFMA R28, R36, R29, R28 ;  /* 0x0000001d241c7223 */ /* 0x000fc8000000001c */
[----:B------:R-:W-:Y:S02]  /*0cd0*/  FFMA R28, R43, R30, R28 ;  /* 0x0000001e2b1c7223 */ /* 0x000fe4000000001c */
[----:B0-----:R-:W-:-:S04]  /*0ce0*/  FFMA R4, R63, R4, R41 ;  /* 0x000000043f047223 */ /* 0x001fc80000000029 */
[----:B------:R-:W-:-:S04]  /*0cf0*/  FFMA R4, R36, R5, R4 ;  /* 0x0000000524047223 */ /* 0x000fc80000000004 */
[----:B------:R-:W-:-:S04]  /*0d00*/  FFMA R4, R43, R6, R4 ;  /* 0x000000062b047223 */ /* 0x000fc80000000004 */
[C---:B------:R-:W-:Y:S02]  /*0d10*/  FFMA R41, R38.reuse, R7, R4 ;  /* 0x0000000726297223 */ /* 0x040fe40000000004 */
[----:B------:R-:W0:Y:S01]  /*0d20*/  LDS.128 R4, [R81+0x4900] ;  /* 0x0049000051047984 */ /* 0x000e220000000c00 */
[C---:B-1----:R-:W-:Y:S02]  /*0d30*/  FFMA R12, R63.reuse, R12, R51 ;  /* 0x0000000c3f0c7223 */ /* 0x042fe40000000033 */
[----:B------:R-:W-:Y:S02]  /*0d40*/  FFMA R51, R38, R31, R28 ;  /* 0x0000001f26337223 */ /* 0x000fe4000000001c */
[----:B------:R-:W1:Y:S01]  /*0d50*/  LDS.128 R28, [R81+0x5900] ;  /* 0x00590000511c7984 */ /* 0x000e620000000c00 */
[C---:B------:R-:W-:Y:S02]  /*0d60*/  FFMA R8, R63.reuse, R8, R34 ;  /* 0x000000083f087223 */ /* 0x040fe40000000022 */
[----:B------:R-:W-:-:S02]  /*0d70*/  FFMA R20, R63, R20, R53 ;  /* 0x000000143f147223 */ /* 0x000fc40000000035 */
[C---:B------:R-:W-:Y:S02]  /*0d80*/  FFMA R8, R36.reuse, R9, R8 ;  /* 0x0000000924087223 */ /* 0x040fe40000000008 */
[----:B------:R-:W-:Y:S02]  /*0d90*/  FFMA R20, R36, R21, R20 ;  /* 0x0000001524147223 */ /* 0x000fe40000000014 */
[----:B------:R-:W-:Y:S02]  /*0da0*/  FFMA R8, R43, R10, R8 ;  /* 0x0000000a2b087223 */ /* 0x000fe40000000008 */
[C---:B------:R-:W-:Y:S02]  /*0db0*/  FFMA R24, R63.reuse, R24, R42 ;  /* 0x000000183f187223 */ /* 0x040fe4000000002a */
[----:B------:R-:W-:Y:S02]  /*0dc0*/  FFMA R16, R63, R16, R61 ;  /* 0x000000103f107223 */ /* 0x000fe4000000003d */
[----:B------:R-:W-:-:S02]  /*0dd0*/  FFMA R46, R38, R11, R8 ;  /* 0x0000000b262e7223 */ /* 0x000fc40000000008 */
[C---:B------:R-:W-:Y:S01]  /*0de0*/  FFMA R20, R43.reuse, R22, R20 ;  /* 0x000000162b147223 */ /* 0x040fe20000000014 */
[----:B------:R-:W2:Y:S01]  /*0df0*/  LDS.128 R8, [R81+0x4100] ;  /* 0x0041000051087984 */ /* 0x000ea20000000c00 */
[C---:B------:R-:W-:Y:S02]  /*0e00*/  FFMA R24, R36.reuse, R25, R24 ;  /* 0x0000001924187223 */ /* 0x040fe40000000018 */
[----:B------:R-:W-:Y:S02]  /*0e10*/  FFMA R16, R36, R17, R16 ;  /* 0x0000001124107223 */ /* 0x000fe40000000010 */
[C---:B------:R-:W-:Y:S02]  /*0e20*/  FFMA R24, R43.reuse, R26, R24 ;  /* 0x0000001a2b187223 */ /* 0x040fe40000000018 */
[----:B------:R-:W-:Y:S02]  /*0e30*/  FFMA R16, R43, R18, R16 ;  /* 0x000000122b107223 */ /* 0x000fe40000000010 */
[----:B------:R-:W-:-:S02]  /*0e40*/  FFMA R48, R38, R27, R24 ;  /* 0x0000001b26307223 */ /* 0x000fc40000000018 */
[----:B0-----:R-:W-:Y:S01]  /*0e50*/  FFMA R4, R63, R4, R47 ;  /* 0x000000043f047223 */ /* 0x001fe2000000002f */
[----:B------:R-:W-:Y:S01]  /*0e60*/  LDS.128 R24, [R81+0x5100] ;  /* 0x0051000051187984 */ /* 0x000fe20000000c00 */
[----:B------:R-:W-:-:S03]  /*0e70*/  FFMA R47, R38, R23, R20 ;  /* 0x00000017262f7223 */ /* 0x000fc60000000014 */
[----:B------:R-:W0:Y:S01]  /*0e80*/  LDS.128 R20, [R81+0x7100] ;  /* 0x0071000051147984 */ /* 0x000e220000000c00 */
[----:B------:R-:W-:Y:S02]  /*0e90*/  FFMA R52, R38, R19, R16 ;  /* 0x0000001326347223 */ /* 0x000fe40000000010 */
[----:B-1----:R-:W-:Y:S01]  /*0ea0*/  FFMA R28, R63, R28, R32 ;  /* 0x0000001c3f1c7223 */ /* 0x002fe20000000020 */
[----:B------:R-:W1:Y:S04]  /*0eb0*/  LDS.128 R16, [R81+0x6900] ;  /* 0x0069000051107984 */ /* 0x000e680000000c00 */
[----:B------:R-:W3:Y:S01]  /*0ec0*/  LDS.128 R32, [R81+0x6100] ;  /* 0x0061000051207984 */ /* 0x000ee20000000c00 */
[----:B------:R-:W-:-:S04]  /*0ed0*/  FFMA R12, R36, R13, R12 ;  /* 0x0000000d240c7223 */ /* 0x000fc8000000000c */
[----:B------:R-:W-:-:S04]  /*0ee0*/  FFMA R12, R43, R14, R12 ;  /* 0x0000000e2b0c7223 */ /* 0x000fc8000000000c */
[----:B------:R-:W-:Y:S02]  /*0ef0*/  FFMA R50, R38, R15, R12 ;  /* 0x0000000f26327223 */ /* 0x000fe4000000000c */
[----:B--2---:R-:W-:Y:S01]  /*0f00*/  FFMA R8, R63, R8, R39 ;  /* 0x000000083f087223 */ /* 0x004fe20000000027 */
[----:B------:R-:W-:Y:S04]  /*0f10*/  LDS.128 R12, [R81+0x3810] ;  /* 0x00381000510c7984 */ /* 0x000fe80000000c00 */
[----:B------:R-:W2:Y:S01]  /*0f20*/  LDS R39, [R79.X4+0x380] ;  /* 0x000380004f277984 */ /* 0x000ea20000004800 */
[----:B------:R-:W-:-:S04]  /*0f30*/  FFMA R8, R36, R9, R8 ;  /* 0x0000000924087223 */ /* 0x000fc80000000008 */
[----:B------:R-:W-:Y:S02]  /*0f40*/  FFMA R8, R43, R10, R8 ;  /* 0x0000000a2b087223 */ /* 0x000fe40000000008 */
[----:B------:R-:W-:Y:S02]  /*0f50*/  FFMA R4, R36, R5, R4 ;  /* 0x0000000524047223 */ /* 0x000fe40000000004 */
[C---:B0-----:R-:W-:Y:S02]  /*0f60*/  FFMA R20, R63.reuse, R20, R40 ;  /* 0x000000143f147223 */ /* 0x041fe40000000028 */
[----:B------:R-:W0:Y:S01]  /*0f70*/  LDS R40, [R79.X4+0x460] ;  /* 0x000460004f287984 */ /* 0x000e220000004800 */
[C---:B------:R-:W-:Y:S02]  /*0f80*/  FFMA R24, R63.reuse, R24, R49 ;  /* 0x000000183f187223 */ /* 0x040fe40000000031 */
[C---:B-1----:R-:W-:Y:S02]  /*0f90*/  FFMA R16, R63.reuse, R16, R59 ;  /* 0x000000103f107223 */ /* 0x042fe4000000003b */
[----:B---3--:R-:W-:-:S02]  /*0fa0*/  FFMA R32, R63, R32, R55 ;  /* 0x000000203f207223 */ /* 0x008fc40000000037 */
[----:B------:R-:W-:Y:S02]  /*0fb0*/  FFMA R42, R38, R11, R8 ;  /* 0x0000000b262a7223 */ /* 0x000fe40000000008 */
[C---:B------:R-:W-:Y:S01]  /*0fc0*/  FFMA R24, R36.reuse, R25, R24 ;  /* 0x0000001924187223 */ /* 0x040fe20000000018 */
[----:B------:R-:W1:Y:S01]  /*0fd0*/  LDS.128 R8, [R81+0x4010] ;  /* 0x0040100051087984 */ /* 0x000e620000000c00 */
[C---:B------:R-:W-:Y:S02]  /*0fe0*/  FFMA R28, R36.reuse, R29, R28 ;  /* 0x0000001d241c7223 */ /* 0x040fe4000000001c */
[C---:B------:R-:W-:Y:S02]  /*0ff0*/  FFMA R32, R36.reuse, R33, R32 ;  /* 0x0000002124207223 */ /* 0x040fe40000000020 */
[C---:B------:R-:W-:Y:S02]  /*1000*/  FFMA R16, R36.reuse, R17, R16 ;  /* 0x0000001124107223 */ /* 0x040fe40000000010 */
[----:B------:R-:W-:-:S02]  /*1010*/  FFMA R20, R36, R21, R20 ;  /* 0x0000001524147223 */ /* 0x000fc40000000014 */
[----:B------:R-:W3:Y:S01]  /*1020*/  LDS R36, [R79.X4+0x620] ;  /* 0x000620004f247984 */ /* 0x000ee20000004800 */
[----:B------:R-:W-:Y:S02]  /*1030*/  FFMA R6, R43, R6, R4 ;  /* 0x000000062b067223 */ /* 0x000fe40000000004 */
[----:B--2---:R-:W-:Y:S02]  /*1040*/  FFMA R12, R12, R39, R45 ;  /* 0x000000270c0c7223 */ /* 0x004fe4000000002d */
[----:B------:R-:W-:Y:S02]  /*1050*/  FFMA R53, R38, R7, R6 ;  /* 0x0000000726357223 */ /* 0x000fe40000000006 */
[----:B------:R-:W2:Y:S01]  /*1060*/  LDS.128 R4, [R81+0x5810] ;  /* 0x0058100051047984 */ /* 0x000ea20000000c00 */
[----:B0-----:R-:W-:-:S04]  /*1070*/  FFMA R12, R40, R13, R12 ;  /* 0x0000000d280c7223 */ /* 0x001fc8000000000c */
[----:B------:R-:W-:Y:S02]  /*1080*/  FFMA R12, R37, R14, R12 ;  /* 0x0000000e250c7223 */ /* 0x000fe4000000000c */
[----:B-1----:R-:W-:Y:S02]  /*1090*/  FFMA R8, R39, R8, R44 ;  /* 0x0000000827087223 */ /* 0x002fe4000000002c */
[----:B---3--:R-:W-:Y:S02]  /*10a0*/  FFMA R44, R36, R15, R12 ;  /* 0x0000000f242c7223 */ /* 0x008fe4000000000c */
[----:B------:R-:W0:Y:S01]  /*10b0*/  LDS.128 R12, [R81+0x6810] ;  /* 0x00681000510c7984 */ /* 0x000e220000000c00 */
[----:B------:R-:W-:-:S04]  /*10c0*/  FFMA R26, R43, R26, R24 ;  /* 0x0000001a2b1a7223 */ /* 0x000fc80000000018 */
[C---:B------:R-:W-:Y:S02]  /*10d0*/  FFMA R54, R38.reuse, R27, R26 ;  /* 0x0000001b26367223 */ /* 0x040fe4000000001a */
[----:B------:R-:W1:Y:S01]  /*10e0*/  LDS.128 R24, [R81+0x4810] ;  /* 0x0048100051187984 */ /* 0x000e620000000c00 */
[C---:B------:R-:W-:Y:S02]  /*10f0*/  FFMA R28, R43.reuse, R30, R28 ;  /* 0x0000001e2b1c7223 */ /* 0x040fe4000000001c */
[C---:B------:R-:W-:Y:S02]  /*1100*/  FFMA R16, R43.reuse, R18, R16 ;  /* 0x000000122b107223 */ /* 0x040fe40000000010 */
[----:B------:R-:W-:Y:S02]  /*1110*/  FFMA R20, R43, R22, R20 ;  /* 0x000000162b147223 */ /* 0x000fe40000000014 */
[----:B--2---:R-:W-:Y:S02]  /*1120*/  FFMA R4, R39, R4, R51 ;  /* 0x0000000427047223 */ /* 0x004fe40000000033 */
[----:B------:R-:W-:-:S02]  /*1130*/  FFMA R55, R38, R31, R28 ;  /* 0x0000001f26377223 */ /* 0x000fc4000000001c */
[----:B------:R-:W-:Y:S01]  /*1140*/  FFMA R4, R40, R5, R4 ;  /* 0x0000000528047223 */ /* 0x000fe20000000004 */
[----:B------:R-:W2:Y:S01]  /*1150*/  LDS.128 R28, [R81+0x5010] ;  /* 0x00501000511c7984 */ /* 0x000ea20000000c00 */
[C---:B------:R-:W-:Y:S02]  /*1160*/  FFMA R45, R38.reuse, R19, R16 ;  /* 0x00000013262d7223 */ /* 0x040fe40000000010 */
[----:B------:R-:W-:Y:S01]  /*1170*/  FFMA R56, R38, R23, R20 ;  /* 0x0000001726387223 */ /* 0x000fe20000000014 */
[----:B------:R-:W3:Y:S01]  /*1180*/  LDS.128 R16, [R81+0x7010] ;  /* 0x0070100051107984 */ /* 0x000ee20000000c00 */
[----:B------:R-:W-:-:S03]  /*1190*/  FFMA R8, R40, R9, R8 ;  /* 0x0000000928087223 */ /* 0x000fc60000000008 */
[----:B------:R-:W4:Y:S01]  /*11a0*/  LDS.128 R20, [R81+0x6010] ;  /* 0x0060100051147984 */ /* 0x000f220000000c00 */
[C---:B------:R-:W-:Y:S02]  /*11b0*/  FFMA R4, R37.reuse, R6, R4 ;  /* 0x0000000625047223 */ /* 0x040fe40000000004 */
[----:B------:R-:W-:Y:S02]  /*11c0*/  FFMA R8, R37, R10, R8 ;  /* 0x0000000a25087223 */ /* 0x000fe40000000008 */
[----:B------:R-:W-:Y:S02]  /*11d0*/  FFMA R32, R43, R34, R32 ;  /* 0x000000222b207223 */ /* 0x000fe40000000020 */
[----:B------:R-:W-:Y:S02]  /*11e0*/  FFMA R43, R36, R11, R8 ;  /* 0x0000000b242b7223 */ /* 0x000fe40000000008 */
[----:B------:R-:W-:Y:S01]  /*11f0*/  LDS.128 R8, [R81+0x3910] ;  /* 0x0039100051087984 */ /* 0x000fe20000000c00 */
[----:B0-----:R-:W-:-:S02]  /*1200*/  FFMA R12, R39, R12, R50 ;  /* 0x0000000c270c7223 */ /* 0x001fc40000000032 */
[----:B------:R-:W-:Y:S02]  /*1210*/  FFMA R50, R36, R7, R4 ;  /* 0x0000000724327223 */ /* 0x000fe40000000004 */
[----:B------:R-:W0:Y:S01]  /*1220*/  LDS.128 R4, [R81+0x4110] ;  /* 0x0041100051047984 */ /* 0x000e220000000c00 */
[----:B-1----:R-:W-:-:S04]  /*1230*/  FFMA R24, R39, R24, R46 ;  /* 0x0000001827187223 */ /* 0x002fc8000000002e */
[----:B------:R-:W-:-:S04]  /*1240*/  FFMA R24, R40, R25, R24 ;  /* 0x0000001928187223 */ /* 0x000fc80000000018 */
[----:B------:R-:W-:Y:S02]  /*1250*/  FFMA R24, R37, R26, R24 ;  /* 0x0000001a25187223 */ /* 0x000fe40000000018 */
[----:B------:R-:W-:Y:S02]  /*1260*/  FFMA R12, R40, R13, R12 ;  /* 0x0000000d280c7223 */ /* 0x000fe4000000000c */
[C---:B--2---:R-:W-:Y:S02]  /*1270*/  FFMA R28, R39.reuse, R28, R48 ;  /* 0x0000001c271c7223 */ /* 0x044fe40000000030 */
[----:B------:R-:W-:Y:S02]  /*1280*/  FFMA R49, R38, R35, R32 ;  /* 0x0000002326317223 */ /* 0x000fe40000000020 */
[----:B---3--:R-:W-:Y:S01]  /*1290*/  FFMA R16, R39, R16, R52 ;  /* 0x0000001027107223 */ /* 0x008fe20000000034 */
[----:B------:R-:W-:Y:S01]  /*12a0*/  LDS.128 R32, [R81+0x5910] ;  /* 0x0059100051207984 */ /* 0x000fe20000000c00 */
[----:B------:R-:W-:-:S02]  /*12b0*/  FFMA R46, R36, R27, R24 ;  /* 0x0000001b242e7223 */ /* 0x000fc40000000018 */
[----:B----4-:R-:W-:Y:S01]  /*12c0*/  FFMA R20, R39, R20, R41 ;  /* 0x0000001427147223 */ /* 0x010fe20000000029 */
[----:B------:R-:W1:Y:S01]  /*12d0*/  LDS.128 R24, [R81+0x4910] ;  /* 0x0049100051187984 */ /* 0x000e620000000c00 */
[C---:B------:R-:W-:Y:S02]  /*12e0*/  FFMA R28, R40.reuse, R29, R28 ;  /* 0x0000001d281c7223 */ /* 0x040fe4000000001c */
[C---:B------:R-:W-:Y:S02]  /*12f0*/  FFMA R20, R40.reuse, R21, R20 ;  /* 0x0000001528147223 */ /* 0x040fe40000000014 */
[----:B------:R-:W-:Y:S02]  /*1300*/  FFMA R16, R40, R17, R16 ;  /* 0x0000001128107223 */ /* 0x000fe40000000010 */
[C---:B------:R-:W-:Y:S02]  /*1310*/  FFMA R12, R37.reuse, R14, R12 ;  /* 0x0000000e250c7223 */ /* 0x040fe4000000000c */
[----:B------:R-:W-:-:S02]  /*1320*/  FFMA R28, R37, R30, R28 ;  /* 0x0000001e251c7223 */ /* 0x000fc4000000001c */
[C---:B------:R-:W-:Y:S02]  /*1330*/  FFMA R20, R37.reuse, R22, R20 ;  /* 0x0000001625147223 */ /* 0x040fe40000000014 */
[----:B------:R-:W-:Y:S02]  /*1340*/  FFMA R16, R37, R18, R16 ;  /* 0x0000001225107223 */ /* 0x000fe40000000010 */
[C---:B0-----:R-:W-:Y:S02]  /*1350*/  FFMA R4, R39.reuse, R4, R42 ;  /* 0x0000000427047223 */ /* 0x041fe4000000002a */
[C---:B------:R-:W-:Y:S02]  /*1360*/  FFMA R42, R36.reuse, R15, R12 ;  /* 0x0000000f242a7223 */ /* 0x040fe4000000000c */
[----:B------:R-:W0:Y:S01]  /*1370*/  LDS.128 R12, [R81+0x6910] ;  /* 0x00691000510c7984 */ /* 0x000e220000000c00 */
[----:B------:R-:W-:Y:S02]  /*1380*/  FFMA R8, R39, R8, R47 ;  /* 0x0000000827087223 */ /* 0x000fe4000000002f */
[----:B------:R-:W-:-:S02]  /*1390*/  FFMA R48, R36, R31, R28 ;  /* 0x0000001f24307223 */ /* 0x000fc4000000001c */
[C---:B------:R-:W-:Y:S01]  /*13a0*/  FFMA R38, R36.reuse, R23, R20 ;  /* 0x0000001724267223 */ /* 0x040fe20000000014 */
[----:B------:R-:W2:Y:S01]  /*13b0*/  LDS.128 R28, [R81+0x5110] ;  /* 0x00511000511c7984 */ /* 0x000ea20000000c00 */
[----:B------:R-:W-:-:S03]  /*13c0*/  FFMA R47, R36, R19, R16 ;  /* 0x00000013242f7223 */ /* 0x000fc60000000010 */
[----:B------:R-:W3:Y:S04]  /*13d0*/  LDS.128 R20, [R81+0x6110] ;  /* 0x0061100051147984 */ /* 0x000ee80000000c00 */
[----:B------:R-:W4:Y:S01]  /*13e0*/  LDS.128 R16, [R81+0x7110] ;  /* 0x0071100051107984 */ /* 0x000f220000000c00 */
[C---:B------:R-:W-:Y:S02]  /*13f0*/  FFMA R8, R40.reuse, R9, R8 ;  /* 0x0000000928087223 */ /* 0x040fe40000000008 */
[----:B------:R-:W-:Y:S02]  /*1400*/  FFMA R4, R40, R5, R4 ;  /* 0x0000000528047223 */ /* 0x000fe40000000004 */
[----:B------:R-:W-:Y:S02]  /*1410*/  FFMA R8, R37, R10, R8 ;  /* 0x0000000a25087223 */ /* 0x000fe40000000008 */
[----:B-1----:R-:W-:-:S02]  /*1420*/  FFMA R24, R39, R24, R53 ;  /* 0x0000001827187223 */ /* 0x002fc40000000035 */
[----:B------:R-:W-:Y:S02]  /*1430*/  FFMA R4, R37, R6, R4 ;  /* 0x0000000625047223 */ /* 0x000fe40000000004 */
[----:B------:R-:W-:Y:S02]  /*1440*/  FFMA R32, R39, R32, R55 ;  /* 0x0000002027207223 */ /* 0x000fe40000000037 */
[C---:B------:R-:W-:Y:S02]  /*1450*/  FFMA R24, R40.reuse, R25, R24 ;  /* 0x0000001928187223 */ /* 0x040fe40000000018 */
[----:B------:R-:W-:Y:S02]  /*1460*/  FFMA R32, R40, R33, R32 ;  /* 0x0000002128207223 */ /* 0x000fe40000000020 */
[C---:B------:R-:W-:Y:S01]  /*1470*/  FFMA R51, R36.reuse, R11, R8 ;  /* 0x0000000b24337223 */ /* 0x040fe20000000008 */
[----:B------:R-:W-:Y:S01]  /*1480*/  LDS R33, [R79.X4+0x700] ;  /* 0x000700004f217984 */ /* 0x000fe20000004800 */
[----:B------:R-:W-:-:S03]  /*1490*/  FFMA R41, R36, R7, R4 ;  /* 0x0000000724297223 */ /* 0x000fc60000000004 */
[----:B------:R-:W1:Y:S01]  /*14a0*/  LDS.128 R8, [R81+0x3820] ;  /* 0x0038200051087984 */ /* 0x000e620000000c00 */
[----:B------:R-:W-:-:S03]  /*14b0*/  FFMA R26, R37, R26, R24 ;  /* 0x0000001a251a7223 */ /* 0x000fc60000000018 */
[----:B------:R-:W5:Y:S01]  /*14c0*/  LDS.128 R4, [R81+0x4020] ;  /* 0x0040200051047984 */ /* 0x000f620000000c00 */
[----:B0-----:R-:W-:Y:S02]  /*14d0*/  FFMA R12, R39, R12, R45 ;  /* 0x0000000c270c7223 */ /* 0x001fe4000000002d */
[----:B------:R-:W-:Y:S02]  /*14e0*/  FFMA R34, R37, R34, R32 ;  /* 0x0000002225227223 */ /* 0x000fe40000000020 */
[----:B------:R-:W0:Y:S01]  /*14f0*/  LDS R32, [R79.X4+0x7e0] ;  /* 0x0007e0004f207984 */ /* 0x000e220000004800 */
[C---:B--2---:R-:W-:Y:S02]  /*1500*/  FFMA R28, R39.reuse, R28, R54 ;  /* 0x0000001c271c7223 */ /* 0x044fe40000000036 */
[----:B------:R-:W-:Y:S02]  /*1510*/  FFMA R12, R40, R13, R12 ;  /* 0x0000000d280c7223 */ /* 0x000fe4000000000c */
[----:B---3--:R-:W-:-:S02]  /*1520*/  FFMA R20, R39, R20, R49 ;  /* 0x0000001427147223 */ /* 0x008fc40000000031 */
[C---:B------:R-:W-:Y:S02]  /*1530*/  FFMA R52, R36.reuse, R27, R26 ;  /* 0x0000001b24347223 */ /* 0x040fe4000000001a */
[----:B----4-:R-:W-:Y:S01]  /*1540*/  FFMA R16, R39, R16, R56 ;  /* 0x0000001027107223 */ /* 0x010fe20000000038 */
[----:B------:R-:W2:Y:S01]  /*1550*/  LDS.128 R24, [R81+0x4820] ;  /* 0x0048200051187984 */ /* 0x000ea20000000c00 */
[----:B------:R-:W-:-:S03]  /*1560*/  FFMA R39, R36, R35, R34 ;  /* 0x0000002324277223 */ /* 0x000fc60000000022 */
[----:B------:R-:W3:Y:S01]  /*1570*/  LDS R35, [R79.X4+0x8c0] ;  /* 0x0008c0004f237984 */ /* 0x000ee20000004800 */
[C---:B------:R-:W-:Y:S02]  /*1580*/  FFMA R28, R40.reuse, R29, R28 ;  /* 0x0000001d281c7223 */ /* 0x040fe4000000001c */
[C---:B------:R-:W-:Y:S02]  /*1590*/  FFMA R20, R40.reuse, R21, R20 ;  /* 0x0000001528147223 */ /* 0x040fe40000000014 */
[----:B------:R-:W-:Y:S02]  /*15a0*/  FFMA R16, R40, R17, R16 ;  /* 0x0000001128107223 */ /* 0x000fe40000000010 */
[C---:B------:R-:W-:Y:S01]  /*15b0*/  FFMA R12, R37.reuse, R14, R12 ;  /* 0x0000000e250c7223 */ /* 0x040fe2000000000c */
[----:B------:R-:W4:Y:S01]  /*15c0*/  LDS R40, [R79.X4+0x9a0] ;  /* 0x0009a0004f287984 */ /* 0x000f220000004800 */
[C---:B------:R-:W-:Y:S02]  /*15d0*/  FFMA R30, R37.reuse, R30, R28 ;  /* 0x0000001e251e7223 */ /* 0x040fe4000000001c */
[----:B------:R-:W-:-:S02]  /*15e0*/  FFMA R20, R37, R22, R20 ;  /* 0x0000001625147223 */ /* 0x000fc40000000014 */
[----:B------:R-:W-:Y:S02]  /*15f0*/  FFMA R16, R37, R18, R16 ;  /* 0x0000001225107223 */ /* 0x000fe40000000010 */
[----:B------:R-:W-:Y:S02]  /*1600*/  FFMA R37, R36, R15, R12 ;  /* 0x0000000f24257223 */ /* 0x000fe4000000000c */
[----:B------:R-:W4:Y:S01]  /*1610*/  LDS.128 R12, [R81+0x7020] ;  /* 0x00702000510c7984 */ /* 0x000f220000000c00 */
[----:B-1----:R-:W-:Y:S02]  /*1620*/  FFMA R8, R8, R33, R44 ;  /* 0x0000002108087223 */ /* 0x002fe4000000002c */
[----:B-----5:R-:W-:Y:S02]  /*1630*/  FFMA R4, R33, R4, R43 ;  /* 0x0000000421047223 */ /* 0x020fe4000000002b */
[C---:B0-----:R-:W-:Y:S02]  /*1640*/  FFMA R8, R32.reuse, R9, R8 ;  /* 0x0000000920087223 */ /* 0x041fe40000000008 */
[----:B------:R-:W-:-:S02]  /*1650*/  FFMA R4, R32, R5, R4 ;  /* 0x0000000520047223 */ /* 0x000fc40000000004 */
[C---:B------:R-:W-:Y:S02]  /*1660*/  FFMA R53, R36.reuse, R31, R30 ;  /* 0x0000001f24357223 */ /* 0x040fe4000000001e */
[----:B------:R-:W0:Y:S01]  /*1670*/  LDS.128 R28, [R81+0x5020] ;  /* 0x00502000511c7984 */ /* 0x000e220000000c00 */
[----:B--2---:R-:W-:Y:S02]  /*1680*/  FFMA R24, R33, R24, R46 ;  /* 0x0000001821187223 */ /* 0x004fe4000000002e */
[C---:B---3--:R-:W-:Y:S02]  /*1690*/  FFMA R8, R35.reuse, R10, R8 ;  /* 0x0000000a23087223 */ /* 0x048fe40000000008 */
[----:B------:R-:W-:Y:S02]  /*16a0*/  FFMA R4, R35, R6, R4 ;  /* 0x0000000623047223 */ /* 0x000fe40000000004 */
[----:B------:R-:W-:Y:S02]  /*16b0*/  FFMA R34, R36, R23, R20 ;  /* 0x0000001724227223 */ /* 0x000fe40000000014 */
[----:B------:R-:W-:Y:S01]  /*16c0*/  FFMA R24, R32, R25, R24 ;  /* 0x0000001920187223 */ /* 0x000fe20000000018 */
[----:B------:R-:W1:Y:S01]  /*16d0*/  LDS.128 R20, [R81+0x5820] ;  /* 0x0058200051147984 */ /* 0x000e620000000c00 */
[----:B------:R-:W-:-:S02]  /*16e0*/  FFMA R36, R36, R19, R16 ;  /* 0x0000001324247223 */ /* 0x000fc40000000010 */
[C---:B----4-:R-:W-:Y:S01]  /*16f0*/  FFMA R45, R40.reuse, R11, R8 ;  /* 0x0000000b282d7223 */ /* 0x050fe20000000008 */
[----:B------:R-:W2:Y:S01]  /*1700*/  LDS.128 R16, [R81+0x6020] ;  /* 0x0060200051107984 */ /* 0x000ea20000000c00 */
[----:B------:R-:W-:-:S03]  /*1710*/  FFMA R49, R40, R7, R4 ;  /* 0x0000000728317223 */ /* 0x000fc60000000004 */
[----:B------:R-:W3:Y:S01]  /*1720*/  LDS.128 R8, [R81+0x6820] ;  /* 0x0068200051087984 */ /* 0x000ee20000000c00 */
[----:B------:R-:W-:-:S03]  /*1730*/  FFMA R24, R35, R26, R24 ;  /* 0x0000001a23187223 */ /* 0x000fc60000000018 */
[----:B------:R-:W4:Y:S01]  /*1740*/  LDS.128 R4, [R81+0x3920] ;  /* 0x0039200051047984 */ /* 0x000f220000000c00 */
[----:B------:R-:W-:Y:S02]  /*1750*/  FFMA R12, R33, R12, R47 ;  /* 0x0000000c210c7223 */ /* 0x000fe4000000002f */
[----:B------:R-:W-:Y:S02]  /*1760*/  FFMA R55, R40, R27, R24 ;  /* 0x0000001b28377223 */ /* 0x000fe40000000018 */
[----:B------:R-:W-:Y:S01]  /*1770*/  FFMA R12, R32, R13, R12 ;  /* 0x0000000d200c7223 */ /* 0x000fe2000000000c */
[----:B------:R-:W5:Y:S03]  /*1780*/  LDS.128 R24, [R81+0x5920] ;  /* 0x0059200051187984 */ /* 0x000f660000000c00 */
[----:B------:R-:W-:-:S04]  /*1790*/  FFMA R12, R35, R14, R12 ;  /* 0x0000000e230c7223 */ /* 0x000fc8000000000c */
[----:B------:R-:W-:Y:S02]  /*17a0*/  FFMA R67, R40, R15, R12 ;  /* 0x0000000f28437223 */ /* 0x000fe4000000000c */
[----:B------:R-:W5:Y:S01]  /*17b0*/  LDS.128 R12, [R81+0x6120] ;  /* 0x00612000510c7984 */ /* 0x000f620000000c00 */
[----:B0-----:R-:W-:-:S04]  /*17c0*/  FFMA R28, R33, R28, R48 ;  /* 0x0000001c211c7223 */ /* 0x001fc80000000030 */
[----:B------:R-:W-:-:S04]  /*17d0*/  FFMA R28, R32, R29, R28 ;  /* 0x0000001d201c7223 */ /* 0x000fc8000000001c */
[----:B------:R-:W-:Y:S02]  /*17e0*/  FFMA R28, R35, R30, R28 ;  /* 0x0000001e231c7223 */ /* 0x000fe4000000001c */
[C---:B-1----:R-:W-:Y:S02]  /*17f0*/  FFMA R20, R33.reuse, R20, R50 ;  /* 0x0000001421147223 */ /* 0x042fe40000000032 */
[C---:B--2---:R-:W-:Y:S02]  /*1800*/  FFMA R16, R33.reuse, R16, R38 ;  /* 0x0000001021107223 */ /* 0x044fe40000000026 */
[C---:B---3--:R-:W-:Y:S02]  /*1810*/  FFMA R8, R33.reuse, R8, R42 ;  /* 0x0000000821087223 */ /* 0x048fe4000000002a */
[----:B----4-:R-:W-:Y:S02]  /*1820*/  FFMA R4, R33, R4, R51 ;  /* 0x0000000421047223 */ /* 0x010fe40000000033 */
[----:B------:R-:W-:-:S02]  /*1830*/  FFMA R20, R32, R21, R20 ;  /* 0x0000001520147223 */ /* 0x000fc40000000014 */
[C---:B------:R-:W-:Y:S02]  /*1840*/  FFMA R16, R32.reuse, R17, R16 ;  /* 0x0000001120107223 */ /* 0x040fe40000000010 */
[C---:B------:R-:W-:Y:S02]  /*1850*/  FFMA R8, R32.reuse, R9, R8 ;  /* 0x0000000920087223 */ /* 0x040fe40000000008 */
[----:B------:R-:W-:Y:S02]  /*1860*/  FFMA R4, R32, R5, R4 ;  /* 0x0000000520047223 */ /* 0x000fe40000000004 */
[----:B------:R-:W-:Y:S02]  /*1870*/  FFMA R59, R40, R31, R28 ;  /* 0x0000001f283b7223 */ /* 0x000fe4000000001c */
[C---:B------:R-:W-:Y:S01]  /*1880*/  FFMA R20, R35.reuse, R22, R20 ;  /* 0x0000001623147223 */ /* 0x040fe20000000014 */
[----:B------:R-:W0:Y:S01]  /*1890*/  LDS.128 R28, [R81+0x4120] ;  /* 0x00412000511c7984 */ /* 0x000e220000000c00 */
[----:B------:R-:W-:-:S02]  /*18a0*/  FFMA R16, R35, R18, R16 ;  /* 0x0000001223107223 */ /* 0x000fc40000000010 */
[C---:B------:R-:W-:Y:S02]  /*18b0*/  FFMA R8, R35.reuse, R10, R8 ;  /* 0x0000000a23087223 */ /* 0x040fe40000000008 */
[----:B------:R-:W-:Y:S02]  /*18c0*/  FFMA R4, R35, R6, R4 ;  /* 0x0000000623047223 */ /* 0x000fe40000000004 */
[----:B-----5:R-:W-:Y:S02]  /*18d0*/  FFMA R24, R33, R24, R39 ;  /* 0x0000001821187223 */ /* 0x020fe40000000027 */
[----:B------:R-:W-:Y:S02]  /*18e0*/  FFMA R61, R40, R23, R20 ;  /* 0x00000017283d7223 */ /* 0x000fe40000000014 */
[----:B------:R-:W-:Y:S01]  /*18f0*/  FFMA R24, R32, R25, R24 ;  /* 0x0000001920187223 */ /* 0x000fe20000000018 */
[----:B------:R-:W1:Y:S01]  /*1900*/  LDS.128 R20, [R81+0x5120] ;  /* 0x0051200051147984 */ /* 0x000e620000000c00 */
[----:B------:R-:W-:-:S02]  /*1910*/  FFMA R57, R40, R19, R16 ;  /* 0x0000001328397223 */ /* 0x000fc40000000010 */
[C---:B------:R-:W-:Y:S01]  /*1920*/  FFMA R63, R40.reuse, R11, R8 ;  /* 0x0000000b283f7223 */ /* 0x040fe20000000008 */
[----:B------:R-:W2:Y:S01]  /*1930*/  LDS.128 R16, [R81+0x4920] ;  /* 0x0049200051107984 */ /* 0x000ea20000000c00 */
[----:B------:R-:W-:-:S03]  /*1940*/  FFMA R65, R40, R7, R4 ;  /* 0x0000000728417223 */ /* 0x000fc60000000004 */
[----:B------:R-:W3:Y:S01]  /*1950*/  LDS.128 R4, [R81+0x6920] ;  /* 0x0069200051047984 */ /* 0x000ee20000000c00 */
[----:B------:R-:W-:-:S03]  /*1960*/  FFMA R12, R33, R12, R34 ;  /* 0x0000000c210c7223 */ /* 0x000fc60000000022 */
[----:B------:R-:W4:Y:S01]  /*1970*/  LDS.128 R8, [R81+0x7120] ;  /* 0x0071200051087984 */ /* 0x000f220000000c00 */
[----:B------:R-:W-:Y:S02]  /*1980*/  FFMA R24, R35, R26, R24 ;  /* 0x0000001a23187223 */ /* 0x000fe40000000018 */
[----:B------:R-:W-:Y:S02]  /*1990*/  FFMA R13, R32, R13, R12 ;  /* 0x0000000d200d7223 */ /* 0x000fe4000000000c */
        /* <DEDUP_REMOVED lines=9> */
[C---:B------:R-:W-:Y:S01]  /*1a30*/  FFMA R17, R32.reuse, R17, R16 ;  /* 0x0000001120117223 */ /* 0x040fe20000000010 */
[----:B------:R-:W0:Y:S01]  /*1a40*/  LDS.128 R36, [R81+0x5030] ;  /* 0x0050300051247984 */ /* 0x000e220000000c00 */
[----:B------:R-:W-:-:S02]  /*1a50*/  FFMA R20, R32, R21, R20 ;  /* 0x0000001520147223 */ /* 0x000fc40000000014 */
[C---:B------:R-:W-:Y:S02]  /*1a60*/  FFMA R4, R32.reuse, R5, R4 ;  /* 0x0000000520047223 */ /* 0x040fe40000000004 */
[----:B------:R-:W-:Y:S02]  /*1a70*/  FFMA R8, R32, R9, R8 ;  /* 0x0000000920087223 */ /* 0x000fe40000000008 */
[----:B------:R-:W-:Y:S02]  /*1a80*/  FFMA R16, R40, R31, R28 ;  /* 0x0000001f28107223 */ /* 0x000fe4000000001c */
[C---:B------:R-:W-:Y:S01]  /*1a90*/  FFMA R17, R35.reuse, R18, R17 ;  /* 0x0000001223117223 */ /* 0x040fe20000000011 */
[----:B------:R-:W1:Y:S01]  /*1aa0*/  LDS.128 R28, [R81+0x4030] ;  /* 0x00403000511c7984 */ /* 0x000e620000000c00 */
[C---:B------:R-:W-:Y:S02]  /*1ab0*/  FFMA R20, R35.reuse, R22, R20 ;  /* 0x0000001623147223 */ /* 0x040fe40000000014 */
[----:B------:R-:W-:-:S02]  /*1ac0*/  FFMA R13, R35, R14, R13 ;  /* 0x0000000e230d7223 */ /* 0x000fc4000000000d */
[C---:B------:R-:W-:Y:S02]  /*1ad0*/  FFMA R4, R35.reuse, R6, R4 ;  /* 0x0000000623047223 */ /* 0x040fe40000000004 */
[----:B------:R-:W-:Y:S02]  /*1ae0*/  FFMA R8, R35, R10, R8 ;  /* 0x0000000a23087223 */ /* 0x000fe40000000008 */
[----:B-----5:R-:W-:Y:S01]  /*1af0*/  FFMA R24, R24, R83, R45 ;  /* 0x0000005318187223 */ /* 0x020fe2000000002d */
[----:B------:R-:W2:Y:S04]  /*1b00*/  LDS.128 R32, [R81+0x4830] ;  /* 0x0048300051207984 */ /* 0x000ea80000000c00 */
[----:B------:R-:W3:Y:S01]  /*1b10*/  LDS.128 R44, [R81+0x6030] ;  /* 0x00603000512c7984 */ /* 0x000ee20000000c00 */
[----:B------:R-:W-:-:S02]  /*1b20*/  FFMA R15, R40, R15, R13 ;  /* 0x0000000f280f7223 */ /* 0x000fc4000000000d */
[C---:B------:R-:W-:Y:S02]  /*1b30*/  FFMA R19, R40.reuse, R19, R17 ;  /* 0x0000001328137223 */ /* 0x040fe40000000011 */
[C---:B------:R-:W-:Y:S02]  /*1b40*/  FFMA R23, R40.reuse, R23, R20 ;  /* 0x0000001728177223 */ /* 0x040fe40000000014 */
[C---:B------:R-:W-:Y:S02]  /*1b50*/  FFMA R13, R40.reuse, R7, R4 ;  /* 0x00000007280d7223 */ /* 0x040fe40000000004 */
[----:B------:R-:W-:Y:S01]  /*1b60*/  FFMA R86, R40, R11, R8 ;  /* 0x0000000b28567223 */ /* 0x000fe20000000008 */
[----:B------:R-:W-:Y:S04]  /*1b70*/  LDS.128 R4, [R81+0x5930] ;  /* 0x0059300051047984 */ /* 0x000fe80000000c00 */
[----:B------:R-:W4:Y:S01]  /*1b80*/  LDS.128 R40, [R81+0x5830] ;  /* 0x0058300051287984 */ /* 0x000f220000000c00 */
[----:B0-----:R-:W-:-:S03]  /*1b90*/  FFMA R36, R83, R36, R59 ;  /* 0x0000002453247223 */ /* 0x001fc6000000003b */
[----:B------:R-:W-:Y:S01]  /*1ba0*/  LDS.128 R8, [R81+0x5130] ;  /* 0x0051300051087984 */ /* 0x000fe20000000c00 */
[----:B-1----:R-:W-:-:S03]  /*1bb0*/  FFMA R28, R83, R28, R49 ;  /* 0x0000001c531c7223 */ /* 0x002fc60000000031 */
[----:B------:R-:W0:Y:S01]  /*1bc0*/  LDS.128 R48, [R81+0x6830] ;  /* 0x0068300051307984 */ /* 0x000e220000000c00 */
[----:B--2---:R-:W-:-:S03]  /*1bd0*/  FFMA R32, R83, R32, R55 ;  /* 0x0000002053207223 */ /* 0x004fc60000000037 */
[----:B------:R-:W1:Y:S01]  /*1be0*/  LDS.128 R52, [R81+0x7030] ;  /* 0x0070300051347984 */ /* 0x000e620000000c00 */
[----:B---3--:R-:W-:-:S03]  /*1bf0*/  FFMA R44, R83, R44, R57 ;  /* 0x0000002c532c7223 */ /* 0x008fc60000000039 */
[----:B------:R-:W2:Y:S01]  /*1c00*/  LDS.128 R56, [R81+0x3930] ;  /* 0x0039300051387984 */ /* 0x000ea20000000c00 */
[C---:B----4-:R-:W-:Y:S02]  /*1c10*/  FFMA R40, R83.reuse, R40, R61 ;  /* 0x0000002853287223 */ /* 0x050fe4000000003d */
[C---:B0-----:R-:W-:Y:S02]  /*1c20*/  FFMA R48, R83.reuse, R48, R63 ;  /* 0x0000003053307223 */ /* 0x041fe4000000003f */
[----:B------:R-:W0:Y:S01]  /*1c30*/  LDS.128 R60, [R81+0x4130] ;  /* 0x00413000513c7984 */ /* 0x000e220000000c00 */
[C---:B-1----:R-:W-:Y:S02]  /*1c40*/  FFMA R52, R83.reuse, R52, R67 ;  /* 0x0000003453347223 */ /* 0x042fe40000000043 */
[C---:B--2---:R-:W-:Y:S02]  /*1c50*/  FFMA R56, R83.reuse, R56, R65 ;  /* 0x0000003853387223 */ /* 0x044fe40000000041 */
[----:B------:R-:W1:Y:S01]  /*1c60*/  LDS.128 R64, [R81+0x4930] ;  /* 0x0049300051407984 */ /* 0x000e620000000c00 */
[----:B------:R-:W-:-:S03]  /*1c70*/  FFMA R8, R83, R8, R23 ;  /* 0x0000000853087223 */ /* 0x000fc60000000017 */
[----:B------:R-:W2:Y:S01]  /*1c80*/  LDS.128 R20, [R81+0x6130] ;  /* 0x0061300051147984 */ /* 0x000ea20000000c00 */
[----:B0-----:R-:W-:-:S04]  /*1c90*/  FFMA R16, R83, R60, R16 ;  /* 0x0000003c53107223 */ /* 0x001fc80000000010 */
[----:B------:R-:W-:Y:S02]  /*1ca0*/  FFMA R16, R84, R61, R16 ;  /* 0x0000003d54107223 */ /* 0x000fe40000000010 */
[----:B-1----:R-:W-:-:S04]  /*1cb0*/  FFMA R19, R83, R64, R19 ;  /* 0x0000004053137223 */ /* 0x002fc80000000013 */
[C---:B------:R-:W-:Y:S02]  /*1cc0*/  FFMA R19, R84.reuse, R65, R19 ;  /* 0x0000004154137223 */ /* 0x040fe40000000013 */
[C---:B------:R-:W-:Y:S02]  /*1cd0*/  FFMA R62, R85.reuse, R62, R16 ;  /* 0x0000003e553e7223 */ /* 0x040fe40000000010 */
[----:B------:R-:W-:Y:S02]  /*1ce0*/  FFMA R66, R85, R66, R19 ;  /* 0x0000004255427223 */ /* 0x000fe40000000013 */
[----:B------:R-:W0:Y:S01]  /*1cf0*/  LDS.128 R16, [R81+0x6930] ;  /* 0x0069300051107984 */ /* 0x000e220000000c00 */
[C---:B------:R-:W-:Y:S02]  /*1d00*/  FFMA R4, R83.reuse, R4, R12 ;  /* 0x0000000453047223 */ /* 0x040fe4000000000c */
[----:B--2---:R-:W-:Y:S02]  /*1d10*/  FFMA R15, R83, R20, R15 ;  /* 0x00000014530f7223 */ /* 0x004fe4000000000f */
[----:B------:R-:W-:-:S04]  /*1d20*/  FFMA R4, R84, R5, R4 ;  /* 0x0000000554047223 */ /* 0x000fc80000000004 */
[----:B------:R-:W-:Y:S02]  /*1d30*/  FFMA R6, R85, R6, R4 ;  /* 0x0000000655067223 */ /* 0x000fe40000000004 */
[----:B------:R-:W-:Y:S02]  /*1d40*/  FFMA R4, R84, R21, R15 ;  /* 0x0000001554047223 */ /* 0x000fe4000000000f */
[----:B0-----:R-:W-:-:S04]  /*1d50*/  FFMA R13, R83, R16, R13 ;  /* 0x00000010530d7223 */ /* 0x001fc8000000000d */
[C---:B------:R-:W-:Y:S02]  /*1d60*/  FFMA R17, R84.reuse, R17, R13 ;  /* 0x0000001154117223 */ /* 0x040fe4000000000d */
[----:B------:R-:W0:Y:S01]  /*1d70*/  LDS.128 R12, [R81+0x7130] ;  /* 0x00713000510c7984 */ /* 0x000e220000000c00 */
[C---:B------:R-:W-:Y:S02]  /*1d80*/  FFMA R40, R84.reuse, R41, R40 ;  /* 0x0000002954287223 */ /* 0x040fe40000000028 */
[----:B------:R-:W-:Y:S02]  /*1d90*/  FFMA R28, R84, R29, R28 ;  /* 0x0000001d541c7223 */ /* 0x000fe4000000001c */
[----:B0-----:R-:W-:Y:S02]  /*1da0*/  FFMA R12, R83, R12, R86 ;  /* 0x0000000c530c7223 */ /* 0x001fe40000000056 */
[----:B------:R-:W0:Y:S01]  /*1db0*/  LDS R86, [R79.X4+0xd20] ;  /* 0x000d20004f567984 */ /* 0x000e220000004800 */
[----:B------:R-:W-:-:S02]  /*1dc0*/  FFMA R42, R85, R42, R40 ;  /* 0x0000002a552a7223 */ /* 0x000fc40000000028 */
[C---:B------:R-:W-:Y:S01]  /*1dd0*/  FFMA R32, R84.reuse, R33, R32 ;  /* 0x0000002154207223 */ /* 0x040fe20000000020 */
[----:B------:R-:W-:Y:S01]  /*1de0*/  LDS R83, [R79.X4+0xe00] ;  /* 0x000e00004f537984 */ /* 0x000fe20000004800 */
[C---:B------:R-:W-:Y:S02]  /*1df0*/  FFMA R24, R84.reuse, R25, R24 ;  /* 0x0000001954187223 */ /* 0x040fe40000000018 */
[----:B------:R-:W-:Y:S02]  /*1e00*/  FFMA R30, R85, R30, R28 ;  /* 0x0000001e551e7223 */ /* 0x000fe4000000001c */
[C---:B------:R-:W-:Y:S02]  /*1e10*/  FFMA R36, R84.reuse, R37, R36 ;  /* 0x0000002554247223 */ /* 0x040fe40000000024 */
[C---:B------:R-:W-:Y:S02]  /*1e20*/  FFMA R8, R84.reuse, R9, R8 ;  /* 0x0000000954087223 */ /* 0x040fe40000000008 */
[----:B------:R-:W-:-:S02]  /*1e30*/  FFMA R12, R84, R13, R12 ;  /* 0x0000000d540c7223 */ /* 0x000fc4000000000c */
[C---:B------:R-:W-:Y:S02]  /*1e40*/  FFMA R4, R85.reuse, R22, R4 ;  /* 0x0000001655047223 */ /* 0x040fe40000000004 */
[C---:B------:R-:W-:Y:S02]  /*1e50*/  FFMA R26, R85.reuse, R26, R24 ;  /* 0x0000001a551a7223 */ /* 0x040fe40000000018 */
[----:B------:R-:W-:Y:S02]  /*1e60*/  FFMA R38, R85, R38, R36 ;  /* 0x0000002655267223 */ /* 0x000fe40000000024 */
[C---:B------:R-:W-:Y:S02]  /*1e70*/  FFMA R44, R84.reuse, R45, R44 ;  /* 0x0000002d542c7223 */ /* 0x040fe4000000002c */
[C---:B------:R-:W-:Y:S02]  /*1e80*/  FFMA R48, R84.reuse, R49, R48 ;  /* 0x0000003154307223 */ /* 0x040fe40000000030 */
[----:B------:R-:W-:-:S02]  /*1e90*/  FFMA R52, R84, R53, R52 ;  /* 0x0000003554347223 */ /* 0x000fc40000000034 */
[----:B------:R-:W-:Y:S02]  /*1ea0*/  FFMA R56, R84, R57, R56 ;  /* 0x0000003954387223 */ /* 0x000fe40000000038 */
[C---:B------:R-:W-:Y:S01]  /*1eb0*/  FFMA R10, R85.reuse, R10, R8 ;  /* 0x0000000a550a7223 */ /* 0x040fe20000000008 */
[----:B------:R-:W-:Y:S01]  /*1ec0*/  LDS R84, [R79.X4+0xee0] ;  /* 0x000ee0004f547984 */ /* 0x000fe20000004800 */
[----:B------:R-:W-:Y:S02]  /*1ed0*/  FFMA R37, R85, R14, R12 ;  /* 0x0000000e55257223 */ /* 0x000fe4000000000c */
[C---:B0-----:R-:W-:Y:S02]  /*1ee0*/  FFMA R33, R86.reuse, R43, R42 ;  /* 0x0000002b56217223 */ /* 0x041fe4000000002a */
[----:B------:R-:W0:Y:S01]  /*1ef0*/  LDS.128 R40, [R81+0x5840] ;  /* 0x0058400051287984 */ /* 0x000e220000000c00 */
[C---:B------:R-:W-:Y:S02]  /*1f00*/  FFMA R36, R86.reuse, R31, R30 ;  /* 0x0000001f56247223 */ /* 0x040fe4000000001e */
[C---:B------:R-:W-:Y:S01]  /*1f10*/  FFMA R12, R86.reuse, R7, R6 ;  /* 0x00000007560c7223 */ /* 0x040fe20000000006 */
[----:B------:R-:W1:Y:S01]  /*1f20*/  LDS.128 R28, [R81+0x4040] ;  /* 0x00404000511c7984 */ /* 0x000e620000000c00 */
[----:B------:R-:W-:-:S03]  /*1f30*/  FFMA R23, R86, R23, R4 ;  /* 0x0000001756177223 */ /* 0x000fc60000000004 */
[----:B------:R-:W2:Y:S01]  /*1f40*/  LDS.128 R4, [R81+0x5040] ;  /* 0x0050400051047984 */ /* 0x000ea20000000c00 */
[C---:B------:R-:W-:Y:S02]  /*1f50*/  FFMA R34, R85.reuse, R34, R32 ;  /* 0x0000002255227223 */ /* 0x040fe40000000020 */
[C---:B------:R-:W-:Y:S02]  /*1f60*/  FFMA R46, R85.reuse, R46, R44 ;  /* 0x0000002e552e7223 */ /* 0x040fe4000000002c */
[C---:B------:R-:W-:Y:S02]  /*1f70*/  FFMA R50, R85.reuse, R50, R48 ;  /* 0x0000003255327223 */ /* 0x040fe40000000030 */
[C---:B------:R-:W-:Y:S02]  /*1f80*/  FFMA R54, R85.reuse, R54, R52 ;  /* 0x0000003655367223 */ /* 0x040fe40000000034 */
[C---:B------:R-:W-:Y:S02]  /*1f90*/  FFMA R58, R85.reuse, R58, R56 ;  /* 0x0000003a553a7223 */ /* 0x040fe40000000038 */
[----:B------:R-:W-:-:S02]  /*1fa0*/  FFMA R20, R85, R18, R17 ;  /* 0x0000001255147223 */ /* 0x000fc40000000011 */
[C---:B------:R-:W-:Y:S01]  /*1fb0*/  FFMA R32, R86.reuse, R27, R26 ;  /* 0x0000001b56207223 */ /* 0x040fe2000000001a */
[----:B------:R-:W3:Y:S01]  /*1fc0*/  LDS R85, [R79.X4+0xfc0] ;  /* 0x000fc0004f557984 */ /* 0x000ee20000004800 */
[----:B------:R-:W-:-:S03]  /*1fd0*/  FFMA R14, R86, R11, R10 ;  /* 0x0000000b560e7223 */ /* 0x000fc6000000000a */
[----:B------:R-:W4:Y:S04]  /*1fe0*/  LDS.128 R24, [R81+0x3840] ;  /* 0x0038400051187984 */ /* 0x000f280000000c00 */
[----:B------:R-:W5:Y:S01]  /*1ff0*/  LDS.128 R8, [R81+0x4840] ;  /* 0x0048400051087984 */ /* 0x000f620000000c00 */
[C---:B------:R-:W-:Y:S02]  /*2000*/  FFMA R38, R86.reuse, R39, R38 ;  /* 0x0000002756267223 */ /* 0x040fe40000000026 */
[C---:B------:R-:W-:Y:S02]  /*2010*/  FFMA R34, R86.reuse, R35, R34 ;  /* 0x0000002356227223 */ /* 0x040fe40000000022 */
[C---:B------:R-:W-:Y:S02]  /*2020*/  FFMA R22, R86.reuse, R47, R46 ;  /* 0x0000002f56167223 */ /* 0x040fe4000000002e */
[----:B0-----:R-:W-:Y:S01]  /*2030*/  FFMA R33, R83, R40, R33 ;  /* 0x0000002853217223 */ /* 0x001fe20000000021 */
[----:B------:R-:W-:Y:S01]  /*2040*/  LDS.128 R44, [R81+0x6040] ;  /* 0x00604000512c7984 */ /* 0x000fe20000000c00 */
[----:B------:R-:W-:-:S02]  /*2050*/  FFMA R18, R86, R51, R50 ;  /* 0x0000003356127223 */ /* 0x000fc40000000032 */
[C---:B------:R-:W-:Y:S01]  /*2060*/  FFMA R21, R86.reuse, R55, R54 ;  /* 0x0000003756157223 */ /* 0x040fe20000000036 */
[----:B------:R-:W0:Y:S01]  /*2070*/  LDS.128 R48, [R81+0x6840] ;  /* 0x0068400051307984 */ /* 0x000e220000000c00 */
[C---:B------:R-:W-:Y:S02]  /*2080*/  FFMA R16, R86.reuse, R59, R58 ;  /* 0x0000003b56107223 */ /* 0x040fe4000000003a */
[C---:B------:R-:W-:Y:S01]  /*2090*/  FFMA R17, R86.reuse, R63, R62 ;  /* 0x0000003f56117223 */ /* 0x040fe2000000003e */
[----:B------:R-:W-:Y:S01]  /*20a0*/  LDS.128 R56, [R81+0x3940] ;  /* 0x0039400051387984 */ /* 0x000fe20000000c00 */
[C---:B------:R-:W-:Y:S02]  /*20b0*/  FFMA R13, R86.reuse, R67, R66 ;  /* 0x00000043560d7223 */ /* 0x040fe40000000042 */
[----:B------:R-:W-:Y:S01]  /*20c0*/  FFMA R20, R86, R19, R20 ;  /* 0x0000001356147223 */ /* 0x000fe20000000014 */
[----:B------:R-:W0:Y:S01]  /*20d0*/  LDS.128 R64, [R81+0x4940] ;  /* 0x0049400051407984 */ /* 0x000e220000000c00 */
[----:B------:R-:W-:-:S02]  /*20e0*/  FFMA R33, R84, R41, R33 ;  /* 0x0000002954217223 */ /* 0x000fc40000000021 */
[----:B------:R-:W-:Y:S01]  /*20f0*/  FFMA R86, R86, R15, R37 ;  /* 0x0000000f56567223 */ /* 0x000fe20000000025 */
[----:B------:R-:W0:Y:S01]  /*2100*/  LDS.128 R60, [R81+0x4140] ;  /* 0x00414000513c7984 */ /* 0x000e220000000c00 */
[C---:B-1----:R-:W-:Y:S02]  /*2110*/  FFMA R28, R83.reuse, R28, R36 ;  /* 0x0000001c531c7223 */ /* 0x042fe40000000024 */
[----:B--2---:R-:W-:Y:S01]  /*2120*/  FFMA R4, R83, R4, R38 ;  /* 0x0000000453047223 */ /* 0x004fe20000000026 */
[----:B------:R-:W-:Y:S01]  /*2130*/  LDS.128 R52, [R81+0x7040] ;  /* 0x0070400051347984 */ /* 0x000fe20000000c00 */
[----:B---3--:R-:W-:-:S03]  /*2140*/  FFMA R42, R85, R42, R33 ;  /* 0x0000002a552a7223 */ /* 0x008fc60000000021 */
[----:B------:R-:W1:Y:S01]  /*2150*/  LDS.128 R36, [R81+0x5140] ;  /* 0x0051400051247984 */ /* 0x000e620000000c00 */
[----:B----4-:R-:W-:Y:S02]  /*2160*/  FFMA R24, R24, R83, R32 ;  /* 0x0000005318187223 */ /* 0x010fe40000000020 */
[C---:B-----5:R-:W-:Y:S02]  /*2170*/  FFMA R8, R83.reuse, R8, R34 ;  /* 0x0000000853087223 */ /* 0x060fe40000000022 */
[----:B------:R-:W2:Y:S01]  /*2180*/  LDS.128 R32, [R81+0x5940] ;  /* 0x0059400051207984 */ /* 0x000ea20000000c00 */
[C---:B0-----:R-:W-:Y:S02]  /*2190*/  FFMA R18, R83.reuse, R48, R18 ;  /* 0x0000003053127223 */ /* 0x041fe40000000012 */
[C---:B------:R-:W-:Y:S02]  /*21a0*/  FFMA R13, R83.reuse, R64, R13 ;  /* 0x00000040530d7223 */ /* 0x040fe4000000000d */
[----:B------:R-:W-:-:S02]  /*21b0*/  FFMA R16, R83, R56, R16 ;  /* 0x0000003853107223 */ /* 0x000fc40000000010 */
[----:B------:R-:W-:Y:S02]  /*21c0*/  FFMA R13, R84, R65, R13 ;  /* 0x00000041540d7223 */ /* 0x000fe4000000000d */
[C---:B------:R-:W-:Y:S02]  /*21d0*/  FFMA R17, R83.reuse, R60, R17 ;  /* 0x0000003c53117223 */ /* 0x040fe40000000011 */
[----:B-1----:R-:W-:-:S04]  /*21e0*/  FFMA R14, R83, R36, R14 ;  /* 0x00000024530e7223 */ /* 0x002fc8000000000e */
[C---:B------:R-:W-:Y:S02]  /*21f0*/  FFMA R14, R84.reuse, R37, R14 ;  /* 0x00000025540e7223 */ /* 0x040fe4000000000e */
[----:B--2---:R-:W-:Y:S02]  /*2200*/  FFMA R12, R83, R32, R12 ;  /* 0x00000020530c7223 */ /* 0x004fe4000000000c */
[C---:B------:R-:W-:Y:S02]  /*2210*/  FFMA R18, R84.reuse, R49, R18 ;  /* 0x0000003154127223 */ /* 0x040fe40000000012 */
[C---:B------:R-:W-:Y:S02]  /*2220*/  FFMA R16, R84.reuse, R57, R16 ;  /* 0x0000003954107223 */ /* 0x040fe40000000010 */
[----:B------:R-:W-:Y:S02]  /*2230*/  FFMA R17, R84, R61, R17 ;  /* 0x0000003d54117223 */ /* 0x000fe40000000011 */
[----:B------:R-:W-:-:S02]  /*2240*/  FFMA R66, R85, R66, R13 ;  /* 0x0000004255427223 */ /* 0x000fc4000000000d */
[C---:B------:R-:W-:Y:S02]  /*2250*/  FFMA R38, R85.reuse, R38, R14 ;  /* 0x0000002655267223 */ /* 0x040fe4000000000e */
[----:B------:R-:W-:Y:S02]  /*2260*/  FFMA R33, R84, R33, R12 ;  /* 0x0000002154217223 */ /* 0x000fe4000000000c */
[----:B------:R-:W0:Y:S01]  /*2270*/  LDS.128 R12, [R81+0x6940] ;  /* 0x00694000510c7984 */ /* 0x000e220000000c00 */
[C---:B------:R-:W-:Y:S02]  /*2280*/  FFMA R50, R85.reuse, R50, R18 ;  /* 0x0000003255327223 */ /* 0x040fe40000000012 */
[C---:B------:R-:W-:Y:S02]  /*2290*/  FFMA R58, R85.reuse, R58, R16 ;  /* 0x0000003a553a7223 */ /* 0x040fe40000000010 */
[----:B------:R-:W-:Y:S02]  /*22a0*/  FFMA R62, R85, R62, R17 ;  /* 0x0000003e553e7223 */ /* 0x000fe40000000011 */
[----:B------:R-:W1:Y:S01]  /*22b0*/  LDS.128 R16, [R81+0x6140] ;  /* 0x0061400051107984 */ /* 0x000e620000000c00 */
[----:B------:R-:W-:-:S02]  /*22c0*/  FFMA R22, R83, R44, R22 ;  /* 0x0000002c53167223 */ /* 0x000fc40000000016 */
[----:B------:R-:W-:Y:S02]  /*22d0*/  FFMA R21, R83, R52, R21 ;  /* 0x0000003453157223 */ /* 0x000fe40000000015 */
[C---:B------:R-:W-:Y:S02]  /*22e0*/  FFMA R28, R84.reuse, R29, R28 ;  /* 0x0000001d541c7223 */ /* 0x040fe4000000001c */
[C---:B------:R-:W-:Y:S02]  /*22f0*/  FFMA R22, R84.reuse, R45, R22 ;  /* 0x0000002d54167223 */ /* 0x040fe40000000016 */
[----:B------:R-:W-:Y:S02]  /*2300*/  FFMA R21, R84, R53, R21 ;  /* 0x0000003554157223 */ /* 0x000fe40000000015 */
[C---:B------:R-:W-:Y:S02]  /*2310*/  FFMA R30, R85.reuse, R30, R28 ;  /* 0x0000001e551e7223 */ /* 0x040fe4000000001c */
[----:B------:R-:W-:-:S02]  /*2320*/  FFMA R29, R85, R46, R22 ;  /* 0x0000002e551d7223 */ /* 0x000fc40000000016 */
[----:B------:R-:W-:Y:S02]  /*2330*/  FFMA R28, R85, R54, R21 ;  /* 0x00000036551c7223 */ /* 0x000fe40000000015 */
[----:B0-----:R-:W-:-:S04]  /*2340*/  FFMA R20, R83, R12, R20 ;  /* 0x0000000c53147223 */ /* 0x001fc80000000014 */
[C---:B------:R-:W-:Y:S02]  /*2350*/  FFMA R13, R84.reuse, R13, R20 ;  /* 0x0000000d540d7223 */ /* 0x040fe40000000014 */
[----:B-1----:R-:W-:Y:S02]  /*2360*/  FFMA R16, R83, R16, R23 ;  /* 0x0000001053107223 */ /* 0x002fe40000000017 */
[----:B------:R-:W0:Y:S01]  /*2370*/  LDS.128 R20, [R81+0x7140] ;  /* 0x0071400051147984 */ /* 0x000e220000000c00 */
[----:B------:R-:W-:Y:S02]  /*2380*/  FFMA R12, R85, R34, R33 ;  /* 0x00000022550c7223 */ /* 0x000fe40000000021 */
[----:B0-----:R-:W-:Y:S02]  /*2390*/  FFMA R20, R83, R20, R86 ;  /* 0x0000001453147223 */ /* 0x001fe40000000056 */
[----:B------:R-:W0:Y:S02]  /*23a0*/  LDS R86, [R79.X4+0x10a0] ;  /* 0x0010a0004f567984 */ /* 0x000e240000004800 */
[----:B------:R-:W-:-:S02]  /*23b0*/  FFMA R20, R84, R21, R20 ;  /* 0x0000001554147223 */ /* 0x000fc40000000014 */
[----:B------:R-:W-:Y:S02]  /*23c0*/  LDS R83, [R79.X4+0x1180] ;  /* 0x001180004f537984 */ /* 0x000fe40000004800 */
[----:B------:R-:W-:Y:S02]  /*23d0*/  FFMA R33, R85, R22, R20 ;  /* 0x0000001655217223 */ /* 0x000fe40000000014 */
[C---:B------:R-:W-:Y:S02]  /*23e0*/  FFMA R24, R84.reuse, R25, R24 ;  /* 0x0000001954187223 */ /* 0x040fe40000000018 */
[C---:B------:R-:W-:Y:S02]  /*23f0*/  FFMA R8, R84.reuse, R9, R8 ;  /* 0x0000000954087223 */ /* 0x040fe40000000008 */
[C---:B------:R-:W-:Y:S02]  /*2400*/  FFMA R4, R84.reuse, R5, R4 ;  /* 0x0000000554047223 */ /* 0x040fe40000000004 */
[----:B------:R-:W-:-:S02]  /*2410*/  FFMA R16, R84, R17, R16 ;  /* 0x0000001154107223 */ /* 0x000fc40000000010 */
[----:B------:R-:W-:Y:S01]  /*2420*/  LDS R84, [R79.X4+0x1260] ;  /* 0x001260004f547984 */ /* 0x000fe20000004800 */
[C---:B------:R-:W-:Y:S02]  /*2430*/  FFMA R26, R85.reuse, R26, R24 ;  /* 0x0000001a551a7223 */ /* 0x040fe40000000018 */
[C---:B------:R-:W-:Y:S02]  /*2440*/  FFMA R10, R85.reuse, R10, R8 ;  /* 0x0000000a550a7223 */ /* 0x040fe40000000008 */
[C---:B------:R-:W-:Y:S02]  /*2450*/  FFMA R6, R85.reuse, R6, R4 ;  /* 0x0000000655067223 */ /* 0x040fe40000000004 */
[C---:B------:R-:W-:Y:S02]  /*2460*/  FFMA R18, R85.reuse, R18, R16 ;  /* 0x0000001255127223 */ /* 0x040fe40000000010 */
[----:B------:R-:W-:Y:S02]  /*2470*/  FFMA R34, R85, R14, R13 ;  /* 0x0000000e55227223 */ /* 0x000fe4000000000d */
[----:B------:R-:W-:Y:S01]  /*2480*/  LDS R85, [R79.X4+0x1340] ;  /* 0x001340004f557984 */ /* 0x000fe20000004800 */
[----:B0-----:R-:W-:-:S02]  /*2490*/  FFMA R22, R86, R51, R50 ;  /* 0x0000003356167223 */ /* 0x001fc40000000032 */
[C---:B------:R-:W-:Y:S01]  /*24a0*/  FFMA R20, R86.reuse, R59, R58 ;  /* 0x0000003b56147223 */ /* 0x040fe2000000003a */
[----:B------:R-:W0:Y:S01]  /*24b0*/  LDS.128 R48, [R81+0x6850] ;  /* 0x0068500051307984 */ /* 0x000e220000000c00 */
[----:B------:R-:W-:-:S03]  /*24c0*/  FFMA R21, R86, R63, R62 ;  /* 0x0000003f56157223 */ /* 0x000fc6000000003e */
[----:B------:R-:W1:Y:S04]  /*24d0*/  LDS.128 R56, [R81+0x3950] ;  /* 0x0039500051387984 */ /* 0x000e680000000c00 */
[----:B------:R-:W2:Y:S01]  /*24e0*/  LDS.128 R60, [R81+0x4150] ;  /* 0x00415000513c7984 */ /* 0x000ea20000000c00 */
[C---:B------:R-:W-:Y:S02]  /*24f0*/  FFMA R31, R86.reuse, R31, R30 ;  /* 0x0000001f561f7223 */ /* 0x040fe4000000001e */
[C---:B------:R-:W-:Y:S02]  /*2500*/  FFMA R30, R86.reuse, R43, R42 ;  /* 0x0000002b561e7223 */ /* 0x040fe4000000002a */
[C---:B------:R-:W-:Y:S01]  /*2510*/  FFMA R29, R86.reuse, R47, R29 ;  /* 0x0000002f561d7223 */ /* 0x040fe2000000001d */
[----:B------:R-:W3:Y:S01]  /*2520*/  LDS.128 R40, [R81+0x5850] ;  /* 0x0058500051287984 */ /* 0x000ee20000000c00 */
[----:B------:R-:W-:-:S03]  /*2530*/  FFMA R28, R86, R55, R28 ;  /* 0x00000037561c7223 */ /* 0x000fc6000000001c */
[----:B------:R-:W4:Y:S01]  /*2540*/  LDS.128 R44, [R81+0x6050] ;  /* 0x00605000512c7984 */ /* 0x000f220000000c00 */
[----:B------:R-:W-:-:S03]  /*2550*/  FFMA R35, R86, R35, R12 ;  /* 0x0000002356237223 */ /* 0x000fc6000000000c */
[----:B------:R-:W5:Y:S01]  /*2560*/  LDS.128 R52, [R81+0x7050] ;  /* 0x0070500051347984 */ /* 0x000f620000000c00 */
[C---:B------:R-:W-:Y:S02]  /*2570*/  FFMA R32, R86.reuse, R27, R26 ;  /* 0x0000001b56207223 */ /* 0x040fe4000000001a */
[C---:B------:R-:W-:Y:S01]  /*2580*/  FFMA R12, R86.reuse, R19, R18 ;  /* 0x00000013560c7223 */ /* 0x040fe20000000012 */
[----:B------:R-:W5:Y:S01]  /*2590*/  LDS.128 R24, [R81+0x4850] ;  /* 0x0048500051187984 */ /* 0x000f620000000c00 */
[----:B------:R-:W-:-:S03]  /*25a0*/  FFMA R36, R86, R11, R10 ;  /* 0x0000000b56247223 */ /* 0x000fc6000000000a */
[----:B------:R-:W5:Y:S01]  /*25b0*/  LDS.128 R16, [R81+0x5050] ;  /* 0x0050500051107984 */ /* 0x000f620000000c00 */
[C---:B------:R-:W-:Y:S02]  /*25c0*/  FFMA R37, R86.reuse, R7, R6 ;  /* 0x0000000756257223 */ /* 0x040fe40000000006 */
[C---:B------:R-:W-:Y:S01]  /*25d0*/  FFMA R13, R86.reuse, R67, R66 ;  /* 0x00000043560d7223 */ /* 0x040fe20000000042 */
[----:B------:R-:W5:Y:S01]  /*25e0*/  LDS.128 R4, [R81+0x3850] ;  /* 0x0038500051047984 */ /* 0x000f620000000c00 */
[C---:B------:R-:W-:Y:S02]  /*25f0*/  FFMA R14, R86.reuse, R39, R38 ;  /* 0x00000027560e7223 */ /* 0x040fe40000000026 */
[----:B------:R-:W-:Y:S01]  /*2600*/  FFMA R15, R86, R15, R34 ;  /* 0x0000000f560f7223 */ /* 0x000fe20000000022 */
[----:B------:R-:W5:Y:S01]  /*2610*/  LDS.128 R8, [R81+0x4050] ;  /* 0x0040500051087984 */ /* 0x000f620000000c00 */
[----:B0-----:R-:W-:-:S03]  /*2620*/  FFMA R22, R83, R48, R22 ;  /* 0x0000003053167223 */ /* 0x001fc60000000016 */
[----:B------:R-:W-:Y:S01]  /*2630*/  LDS.128 R64, [R81+0x4950] ;  /* 0x0049500051407984 */ /* 0x000fe20000000c00 */
[C---:B-1----:R-:W-:Y:S02]  /*2640*/  FFMA R20, R83.reuse, R56, R20 ;  /* 0x0000003853147223 */ /* 0x042fe40000000014 */
[C---:B------:R-:W-:Y:S02]  /*2650*/  FFMA R22, R84.reuse, R49, R22 ;  /* 0x0000003154167223 */ /* 0x040fe40000000016 */
[----:B------:R-:W-:Y:S02]  /*2660*/  FFMA R20, R84, R57, R20 ;  /* 0x0000003954147223 */ /* 0x000fe40000000014 */
[----:B--2---:R-:W-:Y:S02]  /*2670*/  FFMA R21, R83, R60, R21 ;  /* 0x0000003c53157223 */ /* 0x004fe40000000015 */
[----:B------:R-:W-:Y:S02]  /*2680*/  FFMA R86, R86, R23, R33 ;  /* 0x0000001756567223 */ /* 0x000fe40000000021 */
[----:B------:R-:W-:-:S02]  /*2690*/  FFMA R50, R85, R50, R22 ;  /* 0x0000003255327223 */ /* 0x000fc40000000016 */
[----:B------:R-:W-:Y:S02]  /*26a0*/  FFMA R58, R85, R58, R20 ;  /* 0x0000003a553a7223 */ /* 0x000fe40000000014 */
[C---:B------:R-:W-:Y:S02]  /*26b0*/  FFMA R61, R84.reuse, R61, R21 ;  /* 0x0000003d543d7223 */ /* 0x040fe40000000015 */
[----:B------:R-:W0:Y:S01]  /*26c0*/  LDS.128 R20, [R81+0x5950] ;  /* 0x0059500051147984 */ /* 0x000e220000000c00 */
[C---:B---3--:R-:W-:Y:S02]  /*26d0*/  FFMA R30, R83.reuse, R40, R30 ;  /* 0x00000028531e7223 */ /* 0x048fe4000000001e */
[C---:B----4-:R-:W-:Y:S02]  /*26e0*/  FFMA R29, R83.reuse, R44, R29 ;  /* 0x0000002c531d7223 */ /* 0x050fe4000000001d */
[----:B-----5:R-:W-:Y:S02]  /*26f0*/  FFMA R28, R83, R52, R28 ;  /* 0x00000034531c7223 */ /* 0x020fe4000000001c */
[----:B------:R-:W-:-:S02]  /*2700*/  FFMA R30, R84, R41, R30 ;  /* 0x00000029541e7223 */ /* 0x000fc4000000001e */
[C---:B------:R-:W-:Y:S02]  /*2710*/  FFMA R29, R84.reuse, R45, R29 ;  /* 0x0000002d541d7223 */ /* 0x040fe4000000001d */
[----:B------:R-:W-:Y:S02]  /*2720*/  FFMA R28, R84, R53, R28 ;  /* 0x00000035541c7223 */ /* 0x000fe4000000001c */
[C---:B------:R-:W-:Y:S02]  /*2730*/  FFMA R24, R83.reuse, R24, R36 ;  /* 0x0000001853187223 */ /* 0x040fe40000000024 */
[C---:B------:R-:W-:Y:S02]  /*2740*/  FFMA R16, R83.reuse, R16, R37 ;  /* 0x0000001053107223 */ /* 0x040fe40000000025 */
[----:B------:R-:W1:Y:S01]  /*2750*/  LDS.128 R36, [R81+0x5150] ;  /* 0x0051500051247984 */ /* 0x000e620000000c00 */
[----:B------:R-:W-:Y:S02]  /*2760*/  FFMA R4, R4, R83, R32 ;  /* 0x0000005304047223 */ /* 0x000fe40000000020 */
[----:B------:R-:W-:-:S02]  /*2770*/  FFMA R8, R83, R8, R31 ;  /* 0x0000000853087223 */ /* 0x000fc4000000001f */
[C---:B------:R-:W-:Y:S02]  /*2780*/  FFMA R42, R85.reuse, R42, R30 ;  /* 0x0000002a552a7223 */ /* 0x040fe4000000001e */
[C---:B------:R-:W-:Y:S02]  /*2790*/  FFMA R46, R85.reuse, R46, R29 ;  /* 0x0000002e552e7223 */ /* 0x040fe4000000001d */
[----:B------:R-:W-:Y:S02]  /*27a0*/  FFMA R54, R85, R54, R28 ;  /* 0x0000003655367223 */ /* 0x000fe4000000001c */
[----:B------:R-:W2:Y:S01]  /*27b0*/  LDS.128 R28, [R81+0x6950] ;  /* 0x00695000511c7984 */ /* 0x000ea20000000c00 */
[----:B0-----:R-:W-:-:S03]  /*27c0*/  FFMA R20, R83, R20, R35 ;  /* 0x0000001453147223 */ /* 0x001fc60000000023 */
[----:B------:R-:W0:Y:S01]  /*27d0*/  LDS.128 R32, [R81+0x6150] ;  /* 0x0061500051207984 */ /* 0x000e220000000c00 */
[C---:B------:R-:W-:Y:S02]  /*27e0*/  FFMA R13, R83.reuse, R64, R13 ;  /* 0x00000040530d7223 */ /* 0x040fe4000000000d */
[C---:B------:R-:W-:Y:S02]  /*27f0*/  FFMA R24, R84.reuse, R25, R24 ;  /* 0x0000001954187223 */ /* 0x040fe40000000018 */
[C---:B------:R-:W-:Y:S02]  /*2800*/  FFMA R16, R84.reuse, R17, R16 ;  /* 0x0000001154107223 */ /* 0x040fe40000000010 */
[----:B------:R-:W-:Y:S02]  /*2810*/  FFMA R13, R84, R65, R13 ;  /* 0x00000041540d7223 */ /* 0x000fe4000000000d */
[----:B-1----:R-:W-:-:S04]  /*2820*/  FFMA R14, R83, R36, R14 ;  /* 0x00000024530e7223 */ /* 0x002fc8000000000e */
[----:B------:R-:W-:Y:S02]  /*2830*/  FFMA R14, R84, R37, R14 ;  /* 0x00000025540e7223 */ /* 0x000fe4000000000e */
[----:B------:R-:W-:Y:S02]  /*2840*/  FFMA R26, R85, R26, R24 ;  /* 0x0000001a551a7223 */ /* 0x000fe40000000018 */
[----:B--2---:R-:W-:Y:S02]  /*2850*/  FFMA R15, R83, R28, R15 ;  /* 0x0000001c530f7223 */ /* 0x004fe4000000000f */
[C---:B------:R-:W-:Y:S02]  /*2860*/  FFMA R18, R85.reuse, R18, R16 ;  /* 0x0000001255127223 */ /* 0x040fe40000000010 */
[C---:B------:R-:W-:Y:S02]  /*2870*/  FFMA R66, R85.reuse, R66, R13 ;  /* 0x0000004255427223 */ /* 0x040fe4000000000d */
[----:B------:R-:W-:-:S02]  /*2880*/  FFMA R38, R85, R38, R14 ;  /* 0x0000002655267223 */ /* 0x000fc4000000000e */
[----:B------:R-:W-:Y:S02]  /*2890*/  FFMA R24, R84, R29, R15 ;  /* 0x0000001d54187223 */ /* 0x000fe4000000000f */
[----:B0-----:R-:W-:-:S04]  /*28a0*/  FFMA R12, R83, R32, R12 ;  /* 0x00000020530c7223 */ /* 0x001fc8000000000c */
[C---:B------:R-:W-:Y:S02]  /*28b0*/  FFMA R16, R84.reuse, R33, R12 ;  /* 0x0000002154107223 */ /* 0x040fe4000000000c */
[----:B------:R-:W0:Y:S02]  /*28c0*/  LDS.128 R12, [R81+0x7150] ;  /* 0x00715000510c7984 */ /* 0x000e240000000c00 */
[----:B0-----:R-:W-:Y:S02]  /*28d0*/  FFMA R12, R83, R12, R86 ;  /* 0x0000000c530c7223 */ /* 0x001fe40000000056 */
[----:B------:R-:W0:Y:S01]  /*28e0*/  LDS R86, [R79.X4+0x1420] ;  /* 0x001420004f567984 */ /* 0x000e220000004800 */
[----:B------:R-:W-:Y:S02]  /*28f0*/  FFMA R24, R85, R30, R24 ;  /* 0x0000001e55187223 */ /* 0x000fe40000000018 */
[C---:B------:R-:W-:Y:S01]  /*2900*/  FFMA R4, R84.reuse, R5, R4 ;  /* 0x0000000554047223 */ /* 0x040fe20000000004 */
[----:B------:R-:W-:Y:S01]  /*2910*/  LDS R83, [R79.X4+0x1500] ;  /* 0x001500004f537984 */ /* 0x000fe20000004800 */
[----:B------:R-:W-:-:S02]  /*2920*/  FFMA R8, R84, R9, R8 ;  /* 0x0000000954087223 */ /* 0x000fc40000000008 */
[C---:B------:R-:W-:Y:S02]  /*2930*/  FFMA R6, R85.reuse, R6, R4 ;  /* 0x0000000655067223 */ /* 0x040fe40000000004 */
[C---:B------:R-:W-:Y:S02]  /*2940*/  FFMA R20, R84.reuse, R21, R20 ;  /* 0x0000001554147223 */ /* 0x040fe40000000014 */
[----:B------:R-:W-:Y:S02]  /*2950*/  FFMA R12, R84, R13, R12 ;  /* 0x0000000d540c7223 */ /* 0x000fe4000000000c */
[----:B------:R-:W-:Y:S01]  /*2960*/  LDS R84, [R79.X4+0x15e0] ;  /* 0x0015e0004f547984 */ /* 0x000fe20000004800 */
[C---:B------:R-:W-:Y:S02]  /*2970*/  FFMA R10, R85.reuse, R10, R8 ;  /* 0x0000000a550a7223 */ /* 0x040fe40000000008 */
[C---:B------:R-:W-:Y:S02]  /*2980*/  FFMA R62, R85.reuse, R62, R61 ;  /* 0x0000003e553e7223 */ /* 0x040fe4000000003d */
[----:B------:R-:W-:-:S02]  /*2990*/  FFMA R22, R85, R22, R20 ;  /* 0x0000001655167223 */ /* 0x000fc40000000014 */
[C---:B------:R-:W-:Y:S02]  /*29a0*/  FFMA R16, R85.reuse, R34, R16 ;  /* 0x0000002255107223 */ /* 0x040fe40000000010 */
[----:B------:R-:W-:Y:S02]  /*29b0*/  FFMA R33, R85, R14, R12 ;  /* 0x0000000e55217223 */ /* 0x000fe4000000000c */
[----:B------:R-:W-:Y:S01]  /*29c0*/  LDS R85, [R79.X4+0x16c0] ;  /* 0x0016c0004f557984 */ /* 0x000fe20000004800 */
[C---:B0-----:R-:W-:Y:S02]  /*29d0*/  FFMA R30, R86.reuse, R43, R42 ;  /* 0x0000002b561e7223 */ /* 0x041fe4000000002a */
[C---:B------:R-:W-:Y:S01]  /*29e0*/  FFMA R28, R86.reuse, R47, R46 ;  /* 0x0000002f561c7223 */ /* 0x040fe2000000002e */
[----:B------:R-:W0:Y:S04]  /*29f0*/  LDS.128 R40, [R81+0x5860] ;  /* 0x0058600051287984 */ /* 0x000e280000000c00 */
[----:B------:R-:W1:Y:S01]  /*2a00*/  LDS.128 R44, [R81+0x6060] ;  /* 0x00606000512c7984 */ /* 0x000e620000000c00 */
[----:B------:R-:W-:-:S03]  /*2a10*/  FFMA R29, R86, R7, R6 ;  /* 0x00000007561d7223 */ /* 0x000fc60000000006 */
[----:B------:R-:W2:Y:S01]  /*2a20*/  LDS.128 R4, [R81+0x3860] ;  /* 0x0038600051047984 */ /* 0x000ea20000000c00 */
[C---:B------:R-:W-:Y:S02]  /*2a30*/  FFMA R36, R86.reuse, R19, R18 ;  /* 0x0000001356247223 */ /* 0x040fe40000000012 */
[C---:B------:R-:W-:Y:S02]  /*2a40*/  FFMA R35, R86.reuse, R35, R16 ;  /* 0x0000002356237223 */ /* 0x040fe40000000010 */
[----:B------:R-:W-:Y:S01]  /*2a50*/  FFMA R24, R86, R31, R24 ;  /* 0x0000001f56187223 */ /* 0x000fe20000000018 */
[----:B------:R-:W3:Y:S01]  /*2a60*/  LDS.128 R16, [R81+0x5060] ;  /* 0x0050600051107984 */ /* 0x000ee20000000c00 */
[C---:B0-----:R-:W-:Y:S02]  /*2a70*/  FFMA R30, R83.reuse, R40, R30 ;  /* 0x00000028531e7223 */ /* 0x041fe4000000001e */
[----:B-1----:R-:W-:Y:S02]  /*2a80*/  FFMA R28, R83, R44, R28 ;  /* 0x0000002c531c7223 */ /* 0x002fe4000000001c */
[----:B------:R-:W-:-:S02]  /*2a90*/  FFMA R30, R84, R41, R30 ;  /* 0x00000029541e7223 */ /* 0x000fc4000000001e */
[----:B------:R-:W-:Y:S02]  /*2aa0*/  FFMA R28, R84, R45, R28 ;  /* 0x0000002d541c7223 */ /* 0x000fe4000000001c */
[----:B--2---:R-:W-:Y:S02]  /*2ab0*/  FFMA R4, R4, R83, R29 ;  /* 0x0000005304047223 */ /* 0x004fe4000000001d */
[C---:B------:R-:W-:Y:S02]  /*2ac0*/  FFMA R42, R85.reuse, R42, R30 ;  /* 0x0000002a552a7223 */ /* 0x040fe4000000001e */
[----:B------:R-:W-:Y:S02]  /*2ad0*/  FFMA R46, R85, R46, R28 ;  /* 0x0000002e552e7223 */ /* 0x000fe4000000001c */
[----:B------:R-:W0:Y:S01]  /*2ae0*/  LDS.128 R28, [R81+0x5160] ;  /* 0x00516000511c7984 */ /* 0x000e220000000c00 */
[----:B------:R-:W-:-:S03]  /*2af0*/  FFMA R13, R86, R59, R58 ;  /* 0x0000003b560d7223 */ /* 0x000fc6000000003a */
[----:B------:R-:W1:Y:S01]  /*2b00*/  LDS.128 R56, [R81+0x3960] ;  /* 0x0039600051387984 */ /* 0x000e620000000c00 */
[C---:B------:R-:W-:Y:S02]  /*2b10*/  FFMA R14, R86.reuse, R63, R62 ;  /* 0x0000003f560e7223 */ /* 0x040fe4000000003e */
[C---:B------:R-:W-:Y:S01]  /*2b20*/  FFMA R39, R86.reuse, R39, R38 ;  /* 0x0000002756277223 */ /* 0x040fe20000000026 */
[----:B------:R-:W2:Y:S01]  /*2b30*/  LDS.128 R60, [R81+0x4160] ;  /* 0x00416000513c7984 */ /* 0x000ea20000000c00 */
[C---:B------:R-:W-:Y:S02]  /*2b40*/  FFMA R32, R86.reuse, R11, R10 ;  /* 0x0000000b56207223 */ /* 0x040fe4000000000a */
[C---:B------:R-:W-:Y:S01]  /*2b50*/  FFMA R12, R86.reuse, R67, R66 ;  /* 0x00000043560c7223 */ /* 0x040fe20000000042 */
[----:B------:R-:W4:Y:S01]  /*2b60*/  LDS.128 R8, [R81+0x4060] ;  /* 0x0040600051087984 */ /* 0x000f220000000c00 */
[----:B------:R-:W-:Y:S02]  /*2b70*/  FFMA R25, R86, R23, R22 ;  /* 0x0000001756197223 */ /* 0x000fe40000000016 */
[C---:B---3--:R-:W-:Y:S01]  /*2b80*/  FFMA R16, R83.reuse, R16, R36 ;  /* 0x0000001053107223 */ /* 0x048fe20000000024 */
[----:B------:R-:W3:Y:S04]  /*2b90*/  LDS.128 R20, [R81+0x4860] ;  /* 0x0048600051147984 */ /* 0x000ee80000000c00 */
[----:B------:R-:W5:Y:S01]  /*2ba0*/  LDS.128 R64, [R81+0x4960] ;  /* 0x0049600051407984 */ /* 0x000f620000000c00 */
[----:B0-----:R-:W-:-:S03]  /*2bb0*/  FFMA R28, R83, R28, R39 ;  /* 0x0000001c531c7223 */ /* 0x001fc60000000027 */
[----:B------:R-:W0:Y:S01]  /*2bc0*/  LDS.128 R36, [R81+0x6160] ;  /* 0x0061600051247984 */ /* 0x000e220000000c00 */
[C---:B-1----:R-:W-:Y:S02]  /*2bd0*/  FFMA R13, R83.reuse, R56, R13 ;  /* 0x00000038530d7223 */ /* 0x042fe4000000000d */
[----:B------:R-:W-:Y:S02]  /*2be0*/  FFMA R34, R86, R27, R26 ;  /* 0x0000001b56227223 */ /* 0x000fe4000000001a */
[----:B------:R-:W-:Y:S02]  /*2bf0*/  FFMA R13, R84, R57, R13 ;  /* 0x00000039540d7223 */ /* 0x000fe4000000000d */
[----:B--2---:R-:W-:Y:S02]  /*2c00*/  FFMA R14, R83, R60, R14 ;  /* 0x0000003c530e7223 */ /* 0x004fe4000000000e */
[C---:B------:R-:W-:Y:S02]  /*2c10*/  FFMA R26, R86.reuse, R51, R50 ;  /* 0x00000033561a7223 */ /* 0x040fe40000000032 */
[C---:B------:R-:W-:Y:S01]  /*2c20*/  FFMA R27, R86.reuse, R55, R54 ;  /* 0x00000037561b7223 */ /* 0x040fe20000000036 */
[----:B------:R-:W1:Y:S01]  /*2c30*/  LDS.128 R48, [R81+0x6860] ;  /* 0x0068600051307984 */ /* 0x000e620000000c00 */
[----:B------:R-:W-:-:S03]  /*2c40*/  FFMA R86, R86, R15, R33 ;  /* 0x0000000f56567223 */ /* 0x000fc60000000021 */
[----:B------:R-:W2:Y:S01]  /*2c50*/  LDS.128 R52, [R81+0x7060] ;  /* 0x0070600051347984 */ /* 0x000ea20000000c00 */
[C---:B----4-:R-:W-:Y:S02]  /*2c60*/  FFMA R8, R83.reuse, R8, R32 ;  /* 0x0000000853087223 */ /* 0x050fe40000000020 */
[----:B---3--:R-:W-:Y:S02]  /*2c70*/  FFMA R20, R83, R20, R34 ;  /* 0x0000001453147223 */ /* 0x008fe40000000022 */
[----:B------:R-:W-:Y:S02]  /*2c80*/  FFMA R58, R85, R58, R13 ;  /* 0x0000003a553a7223 */ /* 0x000fe4000000000d */
[----:B------:R-:W-:Y:S02]  /*2c90*/  FFMA R61, R84, R61, R14 ;  /* 0x0000003d543d7223 */ /* 0x000fe4000000000e */
[C---:B-----5:R-:W-:Y:S02]  /*2ca0*/  FFMA R64, R83.reuse, R64, R12 ;  /* 0x0000004053407223 */ /* 0x060fe4000000000c */
[----:B------:R-:W3:Y:S01]  /*2cb0*/  LDS.128 R12, [R81+0x5960] ;  /* 0x00596000510c7984 */ /* 0x000ee20000000c00 */
[----:B0-----:R-:W-:-:S03]  /*2cc0*/  FFMA R36, R83, R36, R35 ;  /* 0x0000002453247223 */ /* 0x001fc60000000023 */
[----:B------:R-:W0:Y:S01]  /*2cd0*/  LDS.128 R32, [R81+0x6960] ;  /* 0x0069600051207984 */ /* 0x000e220000000c00 */
[C---:B------:R-:W-:Y:S02]  /*2ce0*/  FFMA R28, R84.reuse, R29, R28 ;  /* 0x0000001d541c7223 */ /* 0x040fe4000000001c */
[C---:B-1----:R-:W-:Y:S02]  /*2cf0*/  FFMA R26, R83.reuse, R48, R26 ;  /* 0x00000030531a7223 */ /* 0x042fe4000000001a */
[----:B--2---:R-:W-:Y:S02]  /*2d00*/  FFMA R27, R83, R52, R27 ;  /* 0x00000034531b7223 */ /* 0x004fe4000000001b */
[C---:B------:R-:W-:Y:S02]  /*2d10*/  FFMA R26, R84.reuse, R49, R26 ;  /* 0x00000031541a7223 */ /* 0x040fe4000000001a */
[----:B------:R-:W-:Y:S02]  /*2d20*/  FFMA R27, R84, R53, R27 ;  /* 0x00000035541b7223 */ /* 0x000fe4000000001b */
[----:B------:R-:W-:-:S02]  /*2d30*/  FFMA R50, R85, R50, R26 ;  /* 0x0000003255327223 */ /* 0x000fc4000000001a */
[----:B---3--:R-:W-:Y:S02]  /*2d40*/  FFMA R25, R83, R12, R25 ;  /* 0x0000000c53197223 */ /* 0x008fe40000000019 */
[C---:B------:R-:W-:Y:S02]  /*2d50*/  FFMA R12, R85.reuse, R30, R28 ;  /* 0x0000001e550c7223 */ /* 0x040fe4000000001c */
        /* <DEDUP_REMOVED lines=8> */
[----:B------:R-:W0:Y:S02]  /*2de0*/  LDS R86, [R79.X4+0x17a0] ;  /* 0x0017a0004f567984 */ /* 0x000e240000004800 */
[----:B------:R-:W-:-:S02]  /*2df0*/  FFMA R24, R84, R25, R24 ;  /* 0x0000001954187223 */ /* 0x000fc40000000018 */
[----:B------:R-:W-:Y:S01]  /*2e00*/  FFMA R20, R84, R21, R20 ;  /* 0x0000001554147223 */ /* 0x000fe20000000014 */
[----:B------:R-:W-:Y:S01]  /*2e10*/  LDS R83, [R79.X4+0x1880] ;  /* 0x001880004f537984 */ /* 0x000fe20000004800 */
[C---:B------:R-:W-:Y:S02]  /*2e20*/  FFMA R28, R85.reuse, R34, R28 ;  /* 0x00000022551c7223 */ /* 0x040fe4000000001c */
[C---:B------:R-:W-:Y:S02]  /*2e30*/  FFMA R18, R85.reuse, R18, R16 ;  /* 0x0000001255127223 */ /* 0x040fe40000000010 */
[C---:B------:R-:W-:Y:S02]  /*2e40*/  FFMA R14, R85.reuse, R14, R13 ;  /* 0x0000000e550e7223 */ /* 0x040fe4000000000d */
[C---:B------:R-:W-:Y:S02]  /*2e50*/  FFMA R34, R85.reuse, R26, R24 ;  /* 0x0000001a55227223 */ /* 0x040fe40000000018 */
[----:B------:R-:W-:-:S02]  /*2e60*/  FFMA R22, R85, R22, R20 ;  /* 0x0000001655167223 */ /* 0x000fc40000000014 */
[C---:B------:R-:W-:Y:S02]  /*2e70*/  FFMA R20, R84.reuse, R37, R36 ;  /* 0x0000002554147223 */ /* 0x040fe40000000024 */
[C---:B------:R-:W-:Y:S02]  /*2e80*/  FFMA R4, R84.reuse, R5, R4 ;  /* 0x0000000554047223 */ /* 0x040fe40000000004 */
[C---:B------:R-:W-:Y:S02]  /*2e90*/  FFMA R8, R84.reuse, R9, R8 ;  /* 0x0000000954087223 */ /* 0x040fe40000000008 */
[----:B------:R-:W-:Y:S02]  /*2ea0*/  FFMA R64, R84, R65, R64 ;  /* 0x0000004154407223 */ /* 0x000fe40000000040 */
[----:B------:R-:W-:Y:S01]  /*2eb0*/  LDS R84, [R79.X4+0x1960] ;  /* 0x001960004f547984 */ /* 0x000fe20000004800 */
[C---:B------:R-:W-:Y:S02]  /*2ec0*/  FFMA R6, R85.reuse, R6, R4 ;  /* 0x0000000655067223 */ /* 0x040fe40000000004 */
[----:B------:R-:W-:-:S02]  /*2ed0*/  FFMA R10, R85, R10, R8 ;  /* 0x0000000a550a7223 */ /* 0x000fc40000000008 */
[C---:B------:R-:W-:Y:S02]  /*2ee0*/  FFMA R66, R85.reuse, R66, R64 ;  /* 0x0000004255427223 */ /* 0x040fe40000000040 */
[----:B------:R-:W-:Y:S02]  /*2ef0*/  FFMA R20, R85, R38, R20 ;  /* 0x0000002655147223 */ /* 0x000fe40000000014 */
[----:B------:R-:W-:Y:S01]  /*2f00*/  LDS R85, [R79.X4+0x1a40] ;  /* 0x001a40004f557984 */ /* 0x000fe20000004800 */
[C---:B0-----:R-:W-:Y:S02]  /*2f10*/  FFMA R25, R86.reuse, R51, R50 ;  /* 0x0000003356197223 */ /* 0x041fe40000000032 */
[C---:B------:R-:W-:Y:S01]  /*2f20*/  FFMA R26, R86.reuse, R55, R54 ;  /* 0x00000037561a7223 */ /* 0x040fe20000000036 */
[----:B------:R-:W0:Y:S01]  /*2f30*/  LDS.128 R48, [R81+0x6870] ;  /* 0x0068700051307984 */ /* 0x000e220000000c00 */
[----:B------:R-:W-:-:S03]  /*2f40*/  FFMA R24, R86, R63, R62 ;  /* 0x0000003f56187223 */ /* 0x000fc6000000003e */
[----:B------:R-:W1:Y:S01]  /*2f50*/  LDS.128 R52, [R81+0x7070] ;  /* 0x0070700051347984 */ /* 0x000e620000000c00 */
[----:B------:R-:W-:-:S03]  /*2f60*/  FFMA R37, R86, R19, R18 ;  /* 0x0000001356257223 */ /* 0x000fc60000000012 */
[----:B------:R-:W2:Y:S01]  /*2f70*/  LDS.128 R60, [R81+0x4170] ;  /* 0x00417000513c7984 */ /* 0x000ea20000000c00 */
[C---:B------:R-:W-:Y:S02]  /*2f80*/  FFMA R31, R86.reuse, R31, R12 ;  /* 0x0000001f561f7223 */ /* 0x040fe4000000000c */
[C---:B------:R-:W-:Y:S01]  /*2f90*/  FFMA R21, R86.reuse, R15, R14 ;  /* 0x0000000f56157223 */ /* 0x040fe2000000000e */
[----:B------:R-:W3:Y:S04]  /*2fa0*/  LDS.128 R16, [R81+0x4870] ;  /* 0x0048700051107984 */ /* 0x000ee80000000c00 */
[----:B------:R-:W4:Y:S01]  /*2fb0*/  LDS.128 R12, [R81+0x5070] ;  /* 0x00507000510c7984 */ /* 0x000f220000000c00 */
[----:B------:R-:W-:-:S03]  /*2fc0*/  FFMA R32, R86, R43, R42 ;  /* 0x0000002b56207223 */ /* 0x000fc6000000002a */
[----:B------:R-:W5:Y:S01]  /*2fd0*/  LDS.128 R40, [R81+0x5870] ;  /* 0x0058700051287984 */ /* 0x000f620000000c00 */
[C---:B------:R-:W-:Y:S02]  /*2fe0*/  FFMA R36, R86.reuse, R23, R22 ;  /* 0x0000001756247223 */ /* 0x040fe40000000016 */
[C---:B------:R-:W-:Y:S02]  /*2ff0*/  FFMA R23, R86.reuse, R59, R58 ;  /* 0x0000003b56177223 */ /* 0x040fe4000000003a */
[C---:B------:R-:W-:Y:S01]  /*3000*/  FFMA R22, R86.reuse, R67, R66 ;  /* 0x0000004356167223 */ /* 0x040fe20000000042 */
[----:B------:R-:W5:Y:S01]  /*3010*/  LDS.128 R56, [R81+0x3970] ;  /* 0x0039700051387984 */ /* 0x000f620000000c00 */
[----:B------:R-:W-:-:S03]  /*3020*/  FFMA R20, R86, R39, R20 ;  /* 0x0000002756147223 */ /* 0x000fc60000000014 */
[----:B------:R-:W5:Y:S01]  /*3030*/  LDS.128 R64, [R81+0x4970] ;  /* 0x0049700051407984 */ /* 0x000f620000000c00 */
[----:B------:R-:W-:-:S03]  /*3040*/  FFMA R33, R86, R11, R10 ;  /* 0x0000000b56217223 */ /* 0x000fc6000000000a */
[----:B------:R-:W5:Y:S01]  /*3050*/  LDS.128 R8, [R81+0x4070] ;  /* 0x0040700051087984 */ /* 0x000f620000000c00 */
[C---:B0-----:R-:W-:Y:S02]  /*3060*/  FFMA R25, R83.reuse, R48, R25 ;  /* 0x0000003053197223 */ /* 0x041fe40000000019 */
[C---:B-1----:R-:W-:Y:S02]  /*3070*/  FFMA R26, R83.reuse, R52, R26 ;  /* 0x00000034531a7223 */ /* 0x042fe4000000001a */
[C---:B--2---:R-:W-:Y:S02]  /*3080*/  FFMA R24, R83.reuse, R60, R24 ;  /* 0x0000003c53187223 */ /* 0x044fe40000000018 */
[C---:B------:R-:W-:Y:S02]  /*3090*/  FFMA R25, R84.reuse, R49, R25 ;  /* 0x0000003154197223 */ /* 0x040fe40000000019 */
[----:B---3--:R-:W-:Y:S02]  /*30a0*/  FFMA R16, R83, R16, R36 ;  /* 0x0000001053107223 */ /* 0x008fe40000000024 */
[----:B------:R-:W-:-:S02]  /*30b0*/  FFMA R26, R84, R53, R26 ;  /* 0x00000035541a7223 */ /* 0x000fc4000000001a */
[----:B----4-:R-:W-:Y:S02]  /*30c0*/  FFMA R12, R83, R12, R37 ;  /* 0x0000000c530c7223 */ /* 0x010fe40000000025 */
[----:B------:R-:W-:Y:S01]  /*30d0*/  FFMA R24, R84, R61, R24 ;  /* 0x0000003d54187223 */ /* 0x000fe20000000018 */
[----:B------:R-:W0:Y:S01]  /*30e0*/  LDS.128 R36, [R81+0x5970] ;  /* 0x0059700051247984 */ /* 0x000e220000000c00 */
[C---:B------:R-:W-:Y:S02]  /*30f0*/  FFMA R30, R86.reuse, R7, R6 ;  /* 0x00000007561e7223 */ /* 0x040fe40000000006 */
[C---:B------:R-:W-:Y:S01]  /*3100*/  FFMA R29, R86.reuse, R47, R46 ;  /* 0x0000002f561d7223 */ /* 0x040fe2000000002e */
[----:B------:R-:W-:Y:S01]  /*3110*/  LDS.128 R4, [R81+0x3870] ;  /* 0x0038700051047984 */ /* 0x000fe20000000c00 */
[C---:B------:R-:W-:Y:S02]  /*3120*/  FFMA R28, R86.reuse, R35, R28 ;  /* 0x00000023561c7223 */ /* 0x040fe4000000001c */
[----:B------:R-:W-:Y:S01]  /*3130*/  FFMA R86, R86, R27, R34 ;  /* 0x0000001b56567223 */ /* 0x000fe20000000022 */
[----:B------:R-:W-:Y:S01]  /*3140*/  LDS.128 R44, [R81+0x6070] ;  /* 0x00607000512c7984 */ /* 0x000fe20000000c00 */
[----:B------:R-:W-:-:S02]  /*3150*/  FFMA R50, R85, R50, R25 ;  /* 0x0000003255327223 */ /* 0x000fc40000000019 */
[C---:B------:R-:W-:Y:S02]  /*3160*/  FFMA R54, R85.reuse, R54, R26 ;  /* 0x0000003655367223 */ /* 0x040fe4000000001a */
[----:B------:R-:W-:Y:S02]  /*3170*/  FFMA R62, R85, R62, R24 ;  /* 0x0000003e553e7223 */ /* 0x000fe40000000018 */
[----:B------:R-:W1:Y:S01]  /*3180*/  LDS.128 R24, [R81+0x6170] ;  /* 0x0061700051187984 */ /* 0x000e620000000c00 */
[C---:B-----5:R-:W-:Y:S02]  /*3190*/  FFMA R32, R83.reuse, R40, R32 ;  /* 0x0000002853207223 */ /* 0x060fe40000000020 */
[C---:B------:R-:W-:Y:S02]  /*31a0*/  FFMA R23, R83.reuse, R56, R23 ;  /* 0x0000003853177223 */ /* 0x040fe40000000017 */
[----:B------:R-:W-:Y:S02]  /*31b0*/  FFMA R32, R84, R41, R32 ;  /* 0x0000002954207223 */ /* 0x000fe40000000020 */
[----:B------:R-:W-:-:S02]  /*31c0*/  FFMA R22, R83, R64, R22 ;  /* 0x0000004053167223 */ /* 0x000fc40000000016 */
[C---:B------:R-:W-:Y:S02]  /*31d0*/  FFMA R23, R84.reuse, R57, R23 ;  /* 0x0000003954177223 */ /* 0x040fe40000000017 */
[----:B------:R-:W-:Y:S02]  /*31e0*/  FFMA R22, R84, R65, R22 ;  /* 0x0000004154167223 */ /* 0x000fe40000000016 */
[----:B------:R-:W-:Y:S02]  /*31f0*/  FFMA R8, R83, R8, R33 ;  /* 0x0000000853087223 */ /* 0x000fe40000000021 */
[C---:B------:R-:W-:Y:S02]  /*3200*/  FFMA R42, R85.reuse, R42, R32 ;  /* 0x0000002a552a7223 */ /* 0x040fe40000000020 */
[----:B------:R-:W2:Y:S01]  /*3210*/  LDS.128 R32, [R81+0x5170] ;  /* 0x0051700051207984 */ /* 0x000ea20000000c00 */
[C---:B------:R-:W-:Y:S02]  /*3220*/  FFMA R58, R85.reuse, R58, R23 ;  /* 0x0000003a553a7223 */ /* 0x040fe40000000017 */
[----:B------:R-:W-:-:S02]  /*3230*/  FFMA R66, R85, R66, R22 ;  /* 0x0000004255427223 */ /* 0x000fc40000000016 */
[----:B0-----:R-:W-:-:S04]  /*3240*/  FFMA R21, R83, R36, R21 ;  /* 0x0000002453157223 */ /* 0x001fc80000000015 */
[----:B------:R-:W-:Y:S02]  /*3250*/  FFMA R37, R84, R37, R21 ;  /* 0x0000002554257223 */ /* 0x000fe40000000015 */
[C---:B-1----:R-:W-:Y:S02]  /*3260*/  FFMA R24, R83.reuse, R24, R20 ;  /* 0x0000001853187223 */ /* 0x042fe40000000014 */
[----:B------:R-:W0:Y:S01]  /*3270*/  LDS.128 R20, [R81+0x6970] ;  /* 0x0069700051147984 */ /* 0x000e220000000c00 */
[----:B------:R-:W-:-:S04]  /*3280*/  FFMA R29, R83, R44, R29 ;  /* 0x0000002c531d7223 */ /* 0x000fc8000000001d */
[----:B------:R-:W-:Y:S02]  /*3290*/  FFMA R29, R84, R45, R29 ;  /* 0x0000002d541d7223 */ /* 0x000fe4000000001d */
[----:B--2---:R-:W-:-:S04]  /*32a0*/  FFMA R31, R83, R32, R31 ;  /* 0x00000020531f7223 */ /* 0x004fc8000000001f */
[----:B------:R-:W-:Y:S02]  /*32b0*/  FFMA R31, R84, R33, R31 ;  /* 0x00000021541f7223 */ /* 0x000fe4000000001f */
[----:B------:R-:W-:Y:S02]  /*32c0*/  FFMA R4, R4, R83, R30 ;  /* 0x0000005304047223 */ /* 0x000fe4000000001e */
[C---:B------:R-:W-:Y:S02]  /*32d0*/  FFMA R46, R85.reuse, R46, R29 ;  /* 0x0000002e552e7223 */ /* 0x040fe4000000001d */
[----:B------:R-:W-:Y:S02]  /*32e0*/  FFMA R34, R85, R34, R31 ;  /* 0x0000002255227223 */ /* 0x000fe4000000001f */
[----:B0-----:R-:W-:-:S04]  /*32f0*/  FFMA R28, R83, R20, R28 ;  /* 0x00000014531c7223 */ /* 0x001fc8000000001c */
[C---:B------:R-:W-:Y:S02]  /*3300*/  FFMA R21, R84.reuse, R21, R28 ;  /* 0x0000001554157223 */ /* 0x040fe4000000001c */
[----:B------:R-:W0:Y:S02]  /*3310*/  LDS.128 R28, [R81+0x7170] ;  /* 0x00717000511c7984 */ /* 0x000e240000000c00 */
[----:B0-----:R-:W-:Y:S02]  /*3320*/  FFMA R28, R83, R28, R86 ;  /* 0x0000001c531c7223 */ /* 0x001fe40000000056 */
[----:B------:R-:W0:Y:S02]  /*3330*/  LDS R86, [R79.X4+0x1b20] ;  /* 0x001b20004f567984 */ /* 0x000e240000004800 */
[C---:B------:R-:W-:Y:S02]  /*3340*/  FFMA R28, R84.reuse, R29, R28 ;  /* 0x0000001d541c7223 */ /* 0x040fe4000000001c */
[----:B------:R-:W-:Y:S01]  /*3350*/  FFMA R12, R84, R13, R12 ;  /* 0x0000000d540c7223 */ /* 0x000fe2000000000c */
[----:B------:R-:W-:Y:S01]  /*3360*/  LDS R83, [R79.X4+0x1c00] ;  /* 0x001c00004f537984 */ /* 0x000fe20000004800 */
[----:B------:R-:W-:-:S02]  /*3370*/  FFMA R36, R85, R30, R28 ;  /* 0x0000001e55247223 */ /* 0x000fc4000000001c */
[C---:B------:R-:W-:Y:S02]  /*3380*/  FFMA R4, R84.reuse, R5, R4 ;  /* 0x0000000554047223 */ /* 0x040fe40000000004 */
[C---:B------:R-:W-:Y:S02]  /*3390*/  FFMA R14, R85.reuse, R14, R12 ;  /* 0x0000000e550e7223 */ /* 0x040fe4000000000c */
[C---:B------:R-:W-:Y:S02]  /*33a0*/  FFMA R8, R84.reuse, R9, R8 ;  /* 0x0000000954087223 */ /* 0x040fe40000000008 */
[----:B------:R-:W-:Y:S02]  /*33b0*/  FFMA R6, R85, R6, R4 ;  /* 0x0000000655067223 */ /* 0x000fe40000000004 */
        /* <DEDUP_REMOVED lines=11> */
[----:B------:R-:W0:Y:S04]  /*3470*/  LDS.128 R44, [R81+0x6080] ;  /* 0x00608000512c7984 */ /* 0x000e280000000c00 */
[----:B------:R-:W1:Y:S01]  /*3480*/  LDS.128 R52, [R81+0x7080] ;  /* 0x0070800051347984 */ /* 0x000e620000000c00 */
[----:B------:R-:W-:-:S03]  /*3490*/  FFMA R30, R86, R7, R6 ;  /* 0x00000007561e7223 */ /* 0x000fc60000000006 */
[----:B------:R-:W2:Y:S01]  /*34a0*/  LDS.128 R4, [R81+0x3880] ;  /* 0x0038800051047984 */ /* 0x000ea20000000c00 */
[C---:B------:R-:W-:Y:S02]  /*34b0*/  FFMA R37, R86.reuse, R19, R18 ;  /* 0x0000001356257223 */ /* 0x040fe40000000012 */
[C---:B------:R-:W-:Y:S01]  /*34c0*/  FFMA R38, R86.reuse, R15, R14 ;  /* 0x0000000f56267223 */ /* 0x040fe2000000000e */
[----:B------:R-:W3:Y:S01]  /*34d0*/  LDS.128 R16, [R81+0x4880] ;  /* 0x0048800051107984 */ /* 0x000ee20000000c00 */
[----:B------:R-:W-:-:S03]  /*34e0*/  FFMA R27, R86, R27, R12 ;  /* 0x0000001b561b7223 */ /* 0x000fc6000000000c */
[----:B------:R-:W4:Y:S01]  /*34f0*/  LDS.128 R12, [R81+0x5080] ;  /* 0x00508000510c7984 */ /* 0x000f220000000c00 */
[----:B------:R-:W-:-:S03]  /*3500*/  FFMA R32, R86, R43, R42 ;  /* 0x0000002b56207223 */ /* 0x000fc6000000002a */
[----:B------:R-:W5:Y:S01]  /*3510*/  LDS.128 R40, [R81+0x5880] ;  /* 0x0058800051287984 */ /* 0x000f620000000c00 */
[----:B------:R-:W-:-:S03]  /*3520*/  FFMA R22, R86, R59, R58 ;  /* 0x0000003b56167223 */ /* 0x000fc6000000003a */
[----:B------:R-:W5:Y:S01]  /*3530*/  LDS.128 R56, [R81+0x3980] ;  /* 0x0039800051387984 */ /* 0x000f620000000c00 */
[C---:B------:R-:W-:Y:S02]  /*3540*/  FFMA R33, R86.reuse, R11, R10 ;  /* 0x0000000b56217223 */ /* 0x040fe4000000000a */
[C---:B------:R-:W-:Y:S01]  /*3550*/  FFMA R26, R86.reuse, R51, R50 ;  /* 0x00000033561a7223 */ /* 0x040fe20000000032 */
[----:B------:R-:W5:Y:S01]  /*3560*/  LDS.128 R8, [R81+0x4080] ;  /* 0x0040800051087984 */ /* 0x000f620000000c00 */
[C---:B------:R-:W-:Y:S02]  /*3570*/  FFMA R25, R86.reuse, R63, R62 ;  /* 0x0000003f56197223 */ /* 0x040fe4000000003e */
[C---:B------:R-:W-:Y:S01]  /*3580*/  FFMA R21, R86.reuse, R67, R66 ;  /* 0x0000004356157223 */ /* 0x040fe20000000042 */
[----:B------:R-:W-:Y:S01]  /*3590*/  LDS.128 R48, [R81+0x6880] ;  /* 0x0068800051307984 */ /* 0x000fe20000000c00 */
[C---:B------:R-:W-:Y:S02]  /*35a0*/  FFMA R35, R86.reuse, R35, R34 ;  /* 0x0000002356237223 */ /* 0x040fe40000000022 */
[----:B------:R-:W-:Y:S01]  /*35b0*/  FFMA R20, R86, R39, R20 ;  /* 0x0000002756147223 */ /* 0x000fe20000000014 */
[----:B------:R-:W5:Y:S01]  /*35c0*/  LDS.128 R64, [R81+0x4980] ;  /* 0x0049800051407984 */ /* 0x000f620000000c00 */
[----:B0-----:R-:W-:-:S03]  /*35d0*/  FFMA R29, R83, R44, R29 ;  /* 0x0000002c531d7223 */ /* 0x001fc6000000001d */
[----:B------:R-:W-:Y:S01]  /*35e0*/  LDS.128 R60, [R81+0x4180] ;  /* 0x00418000513c7984 */ /* 0x000fe20000000c00 */
[----:B-1----:R-:W-:Y:S02]  /*35f0*/  FFMA R28, R83, R52, R28 ;  /* 0x00000034531c7223 */ /* 0x002fe4000000001c */
[C---:B------:R-:W-:Y:S02]  /*3600*/  FFMA R29, R84.reuse, R45, R29 ;  /* 0x0000002d541d7223 */ /* 0x040fe4000000001d */
[----:B------:R-:W-:Y:S02]  /*3610*/  FFMA R28, R84, R53, R28 ;  /* 0x00000035541c7223 */ /* 0x000fe4000000001c */
[C---:B------:R-:W-:Y:S02]  /*3620*/  FFMA R24, R86.reuse, R23, R24 ;  /* 0x0000001756187223 */ /* 0x040fe40000000018 */
[----:B------:R-:W-:Y:S02]  /*3630*/  FFMA R86, R86, R31, R36 ;  /* 0x0000001f56567223 */ /* 0x000fe40000000024 */
[----:B--2---:R-:W-:-:S02]  /*3640*/  FFMA R4, R4, R83, R30 ;  /* 0x0000005304047223 */ /* 0x004fc4000000001e */
[C---:B------:R-:W-:Y:S02]  /*3650*/  FFMA R46, R85.reuse, R46, R29 ;  /* 0x0000002e552e7223 */ /* 0x040fe4000000001d */
[----:B------:R-:W-:Y:S02]  /*3660*/  FFMA R54, R85, R54, R28 ;  /* 0x0000003655367223 */ /* 0x000fe4000000001c */
[----:B------:R-:W0:Y:S01]  /*3670*/  LDS.128 R28, [R81+0x5180] ;  /* 0x00518000511c7984 */ /* 0x000e220000000c00 */
[C---:B---3--:R-:W-:Y:S02]  /*3680*/  FFMA R16, R83.reuse, R16, R37 ;  /* 0x0000001053107223 */ /* 0x048fe40000000025 */
[C---:B----4-:R-:W-:Y:S02]  /*3690*/  FFMA R12, R83.reuse, R12, R38 ;  /* 0x0000000c530c7223 */ /* 0x050fe40000000026 */
[----:B------:R-:W1:Y:S01]  /*36a0*/  LDS.128 R36, [R81+0x5980] ;  /* 0x0059800051247984 */ /* 0x000e620000000c00 */
[----:B-----5:R-:W-:-:S02]  /*36b0*/  FFMA R32, R83, R40, R32 ;  /* 0x0000002853207223 */ /* 0x020fc40000000020 */
[C---:B------:R-:W-:Y:S02]  /*36c0*/  FFMA R22, R83.reuse, R56, R22 ;  /* 0x0000003853167223 */ /* 0x040fe40000000016 */
[C---:B------:R-:W-:Y:S02]  /*36d0*/  FFMA R32, R84.reuse, R41, R32 ;  /* 0x0000002954207223 */ /* 0x040fe40000000020 */
[----:B------:R-:W-:Y:S02]  /*36e0*/  FFMA R8, R83, R8, R33 ;  /* 0x0000000853087223 */ /* 0x000fe40000000021 */
[----:B------:R-:W-:Y:S02]  /*36f0*/  FFMA R42, R85, R42, R32 ;  /* 0x0000002a552a7223 */ /* 0x000fe40000000020 */
[----:B------:R-:W-:Y:S02]  /*3700*/  FFMA R22, R84, R57, R22 ;  /* 0x0000003954167223 */ /* 0x000fe40000000016 */
[----:B------:R-:W-:-:S02]  /*3710*/  FFMA R21, R83, R64, R21 ;  /* 0x0000004053157223 */ /* 0x000fc40000000015 */
[----:B------:R-:W-:Y:S02]  /*3720*/  FFMA R58, R85, R58, R22 ;  /* 0x0000003a553a7223 */ /* 0x000fe40000000016 */
[----:B------:R-:W-:Y:S02]  /*3730*/  FFMA R65, R84, R65, R21 ;  /* 0x0000004154417223 */ /* 0x000fe40000000015 */
[C---:B0-----:R-:W-:Y:S02]  /*3740*/  FFMA R28, R83.reuse, R28, R35 ;  /* 0x0000001c531c7223 */ /* 0x041fe40000000023 */
[----:B------:R-:W0:Y:S01]  /*3750*/  LDS.128 R32, [R81+0x6980] ;  /* 0x0069800051207984 */ /* 0x000e220000000c00 */
[----:B-1----:R-:W-:-:S03]  /*3760*/  FFMA R36, R83, R36, R20 ;  /* 0x0000002453247223 */ /* 0x002fc60000000014 */
[----:B------:R-:W1:Y:S01]  /*3770*/  LDS.128 R20, [R81+0x6180] ;  /* 0x0061800051147984 */ /* 0x000e620000000c00 */
[C---:B------:R-:W-:Y:S02]  /*3780*/  FFMA R26, R83.reuse, R48, R26 ;  /* 0x00000030531a7223 */ /* 0x040fe4000000001a */
[----:B------:R-:W-:Y:S02]  /*3790*/  FFMA R25, R83, R60, R25 ;  /* 0x0000003c53197223 */ /* 0x000fe40000000019 */
[C---:B------:R-:W-:Y:S02]  /*37a0*/  FFMA R12, R84.reuse, R13, R12 ;  /* 0x0000000d540c7223 */ /* 0x040fe4000000000c */
[C---:B------:R-:W-:Y:S02]  /*37b0*/  FFMA R26, R84.reuse, R49, R26 ;  /* 0x00000031541a7223 */ /* 0x040fe4000000001a */
[----:B------:R-:W-:Y:S02]  /*37c0*/  FFMA R25, R84, R61, R25 ;  /* 0x0000003d54197223 */ /* 0x000fe40000000019 */
[----:B------:R-:W-:-:S02]  /*37d0*/  FFMA R14, R85, R14, R12 ;  /* 0x0000000e550e7223 */ /* 0x000fc4000000000c */
[----:B------:R-:W-:Y:S02]  /*37e0*/  FFMA R12, R84, R29, R28 ;  /* 0x0000001d540c7223 */ /* 0x000fe4000000001c */
[C---:B------:R-:W-:Y:S02]  /*37f0*/  FFMA R50, R85.reuse, R50, R26 ;  /* 0x0000003255327223 */ /* 0x040fe4000000001a */
[----:B------:R-:W-:Y:S02]  /*3800*/  FFMA R62, R85, R62, R25 ;  /* 0x0000003e553e7223 */ /* 0x000fe40000000019 */
[----:B0-----:R-:W-:-:S04]  /*3810*/  FFMA R24, R83, R32, R24 ;  /* 0x0000002053187223 */ /* 0x001fc80000000018 */
[C---:B------:R-:W-:Y:S02]  /*3820*/  FFMA R28, R84.reuse, R33, R24 ;  /* 0x00000021541c7223 */ /* 0x040fe40000000018 */
[C---:B-1----:R-:W-:Y:S02]  /*3830*/  FFMA R20, R83.reuse, R20, R27 ;  /* 0x0000001453147223 */ /* 0x042fe4000000001b */
[----:B------:R-:W0:Y:S02]  /*3840*/  LDS.128 R24, [R81+0x7180] ;  /* 0x0071800051187984 */ /* 0x000e240000000c00 */
[----:B0-----:R-:W-:Y:S02]  /*3850*/  FFMA R24, R83, R24, R86 ;  /* 0x0000001853187223 */ /* 0x001fe40000000056 */
[----:B------:R-:W0:Y:S01]  /*3860*/  LDS R86, [R79.X4+0x1ea0] ;  /* 0x001ea0004f567984 */ /* 0x000e220000004800 */
[----:B------:R-:W-:-:S03]  /*3870*/  FFMA R8, R84, R9, R8 ;  /* 0x0000000954087223 */ /* 0x000fc60000000008 */
[----:B------:R-:W-:Y:S01]  /*3880*/  LDS R83, [R79.X4+0x1f80] ;  /* 0x001f80004f537984 */ /* 0x000fe20000004800 */
[C---:B------:R-:W-:Y:S02]  /*3890*/  FFMA R4, R84.reuse, R5, R4 ;  /* 0x0000000554047223 */ /* 0x040fe40000000004 */
        /* <DEDUP_REMOVED lines=10> */
[C---:B------:R-:W-:Y:S02]  /*3940*/  FFMA R12, R85.reuse, R30, R12 ;  /* 0x0000001e550c7223 */ /* 0x040fe4000000000c */
[----:B------:R-:W-:-:S02]  /*3950*/  FFMA R38, R85, R38, R36 ;  /* 0x0000002655267223 */ /* 0x000fc40000000024 */
[C---:B------:R-:W-:Y:S02]  /*3960*/  FFMA R24, R85.reuse, R22, R20 ;  /* 0x0000001655187223 */ /* 0x040fe40000000014 */
[C---:B0-----:R-:W-:Y:S02]  /*3970*/  FFMA R32, R86.reuse, R43, R42 ;  /* 0x0000002b56207223 */ /* 0x041fe4000000002a */
[----:B------:R-:W0:Y:S01]  /*3980*/  LDS.128 R40, [R81+0x5890] ;  /* 0x0058900051287984 */ /* 0x000e220000000c00 */
[----:B------:R-:W-:Y:S02]  /*3990*/  FFMA R34, R85, R26, R25 ;  /* 0x0000001a55227223 */ /* 0x000fe40000000019 */
[C---:B------:R-:W-:Y:S01]  /*39a0*/  FFMA R33, R86.reuse, R11, R10 ;  /* 0x0000000b56217223 */ /* 0x040fe2000000000a */
[----:B------:R-:W-:Y:S04]  /*39b0*/  LDS R85, [R79.X4+0x2140] ;  /* 0x002140004f557984 */ /* 0x000fe80000004800 */
[----:B------:R-:W1:Y:S01]  /*39c0*/  LDS.128 R8, [R81+0x4090] ;  /* 0x0040900051087984 */ /* 0x000e620000000c00 */
[----:B------:R-:W-:-:S03]  /*39d0*/  FFMA R22, R86, R51, R50 ;  /* 0x0000003356167223 */ /* 0x000fc60000000032 */
[----:B------:R-:W2:Y:S01]  /*39e0*/  LDS.128 R48, [R81+0x6890] ;  /* 0x0068900051307984 */ /* 0x000ea20000000c00 */
[----:B------:R-:W-:-:S03]  /*39f0*/  FFMA R20, R86, R59, R58 ;  /* 0x0000003b56147223 */ /* 0x000fc6000000003a */
[----:B------:R-:W3:Y:S01]  /*3a00*/  LDS.128 R56, [R81+0x3990] ;  /* 0x0039900051387984 */ /* 0x000ee20000000c00 */
[----:B------:R-:W-:-:S03]  /*3a10*/  FFMA R21, R86, R63, R62 ;  /* 0x0000003f56157223 */ /* 0x000fc6000000003e */
[----:B------:R-:W4:Y:S01]  /*3a20*/  LDS.128 R60, [R81+0x4190] ;  /* 0x00419000513c7984 */ /* 0x000f220000000c00 */
[C---:B------:R-:W-:Y:S02]  /*3a30*/  FFMA R30, R86.reuse, R7, R6 ;  /* 0x00000007561e7223 */ /* 0x040fe40000000006 */
[C---:B------:R-:W-:Y:S01]  /*3a40*/  FFMA R36, R86.reuse, R19, R18 ;  /* 0x0000001356247223 */ /* 0x040fe20000000012 */
[----:B------:R-:W-:Y:S01]  /*3a50*/  LDS.128 R4, [R81+0x3890] ;  /* 0x0038900051047984 */ /* 0x000fe20000000c00 */
[C---:B------:R-:W-:Y:S02]  /*3a60*/  FFMA R37, R86.reuse, R15, R14 ;  /* 0x0000000f56257223 */ /* 0x040fe4000000000e */
[C---:B------:R-:W-:Y:S01]  /*3a70*/  FFMA R29, R86.reuse, R47, R46 ;  /* 0x0000002f561d7223 */ /* 0x040fe2000000002e */
[----:B------:R-:W5:Y:S01]  /*3a80*/  LDS.128 R16, [R81+0x4890] ;  /* 0x0048900051107984 */ /* 0x000f620000000c00 */
[C---:B------:R-:W-:Y:S02]  /*3a90*/  FFMA R26, R86.reuse, R55, R54 ;  /* 0x00000037561a7223 */ /* 0x040fe40000000036 */
[C---:B------:R-:W-:Y:S01]  /*3aa0*/  FFMA R25, R86.reuse, R67, R66 ;  /* 0x0000004356197223 */ /* 0x040fe20000000042 */
[----:B------:R-:W-:Y:S01]  /*3ab0*/  LDS.128 R52, [R81+0x7090] ;  /* 0x0070900051347984 */ /* 0x000fe20000000c00 */
[----:B------:R-:W-:-:S02]  /*3ac0*/  FFMA R31, R86, R31, R12 ;  /* 0x0000001f561f7223 */ /* 0x000fc4000000000c */
[----:B------:R-:W-:Y:S01]  /*3ad0*/  FFMA R39, R86, R39, R38 ;  /* 0x0000002756277223 */ /* 0x000fe20000000026 */
[----:B------:R-:W5:Y:S01]  /*3ae0*/  LDS.128 R12, [R81+0x5090] ;  /* 0x00509000510c7984 */ /* 0x000f620000000c00 */
[----:B0-----:R-:W-:-:S03]  /*3af0*/  FFMA R32, R83, R40, R32 ;  /* 0x0000002853207223 */ /* 0x001fc60000000020 */
[----:B------:R-:W-:Y:S01]  /*3b00*/  LDS.128 R64, [R81+0x4990] ;  /* 0x0049900051407984 */ /* 0x000fe20000000c00 */
[----:B------:R-:W-:-:S03]  /*3b10*/  FFMA R32, R84, R41, R32 ;  /* 0x0000002954207223 */ /* 0x000fc60000000020 */
[----:B------:R-:W-:Y:S01]  /*3b20*/  LDS.128 R44, [R81+0x6090] ;  /* 0x00609000512c7984 */ /* 0x000fe20000000c00 */
[C---:B------:R-:W-:Y:S02]  /*3b30*/  FFMA R24, R86.reuse, R23, R24 ;  /* 0x0000001756187223 */ /* 0x040fe40000000018 */
[C---:B------:R-:W-:Y:S02]  /*3b40*/  FFMA R28, R86.reuse, R35, R28 ;  /* 0x00000023561c7223 */ /* 0x040fe4000000001c */
[----:B------:R-:W-:Y:S02]  /*3b50*/  FFMA R86, R86, R27, R34 ;  /* 0x0000001b56567223 */ /* 0x000fe40000000022 */
[----:B-1----:R-:W-:Y:S02]  /*3b60*/  FFMA R8, R83, R8, R33 ;  /* 0x0000000853087223 */ /* 0x002fe40000000021 */
[----:B------:R-:W-:Y:S02]  /*3b70*/  FFMA R42, R85, R42, R32 ;  /* 0x0000002a552a7223 */ /* 0x000fe40000000020 */
[----:B------:R-:W0:Y:S01]  /*3b80*/  LDS.128 R32, [R81+0x5990] ;  /* 0x0059900051207984 */ /* 0x000e220000000c00 */
[----:B--2---:R-:W-:-:S02]  /*3b90*/  FFMA R22, R83, R48, R22 ;  /* 0x0000003053167223 */ /* 0x004fc40000000016 */
[----:B---3--:R-:W-:Y:S02]  /*3ba0*/  FFMA R20, R83, R56, R20 ;  /* 0x0000003853147223 */ /* 0x008fe40000000014 */
[C---:B------:R-:W-:Y:S02]  /*3bb0*/  FFMA R22, R84.reuse, R49, R22 ;  /* 0x0000003154167223 */ /* 0x040fe40000000016 */
[----:B------:R-:W-:Y:S02]  /*3bc0*/  FFMA R57, R84, R57, R20 ;  /* 0x0000003954397223 */ /* 0x000fe40000000014 */
[----:B------:R-:W-:Y:S02]  /*3bd0*/  FFMA R50, R85, R50, R22 ;  /* 0x0000003255327223 */ /* 0x000fe40000000016 */
[C---:B----4-:R-:W-:Y:S02]  /*3be0*/  FFMA R60, R83.reuse, R60, R21 ;  /* 0x0000003c533c7223 */ /* 0x050fe40000000015 */
[----:B------:R-:W1:Y:S01]  /*3bf0*/  LDS.128 R20, [R81+0x5190] ;  /* 0x0051900051147984 */ /* 0x000e620000000c00 */
[----:B-----5:R-:W-:-:S02]  /*3c00*/  FFMA R16, R83, R16, R36 ;  /* 0x0000001053107223 */ /* 0x020fc40000000024 */
[C---:B------:R-:W-:Y:S02]  /*3c10*/  FFMA R12, R83.reuse, R12, R37 ;  /* 0x0000000c530c7223 */ /* 0x040fe40000000025 */
[C---:B0-----:R-:W-:Y:S02]  /*3c20*/  FFMA R32, R83.reuse, R32, R39 ;  /* 0x0000002053207223 */ /* 0x041fe40000000027 */
[----:B------:R-:W0:Y:S01]  /*3c30*/  LDS.128 R36, [R81+0x6190] ;  /* 0x0061900051247984 */ /* 0x000e220000000c00 */
[C---:B------:R-:W-:Y:S02]  /*3c40*/  FFMA R26, R83.reuse, R52, R26 ;  /* 0x00000034531a7223 */ /* 0x040fe4000000001a */
[----:B------:R-:W-:Y:S02]  /*3c50*/  FFMA R25, R83, R64, R25 ;  /* 0x0000004053197223 */ /* 0x000fe40000000019 */
[C---:B------:R-:W-:Y:S02]  /*3c60*/  FFMA R12, R84.reuse, R13, R12 ;  /* 0x0000000d540c7223 */ /* 0x040fe4000000000c */
[----:B------:R-:W-:-:S02]  /*3c70*/  FFMA R26, R84, R53, R26 ;  /* 0x00000035541a7223 */ /* 0x000fc4000000001a */
[C---:B------:R-:W-:Y:S02]  /*3c80*/  FFMA R25, R84.reuse, R65, R25 ;  /* 0x0000004154197223 */ /* 0x040fe40000000019 */
[----:B-1----:R-:W-:Y:S02]  /*3c90*/  FFMA R20, R83, R20, R31 ;  /* 0x0000001453147223 */ /* 0x002fe4000000001f */
[C---:B------:R-:W-:Y:S02]  /*3ca0*/  FFMA R14, R85.reuse, R14, R12 ;  /* 0x0000000e550e7223 */ /* 0x040fe4000000000c */
[----:B------:R-:W-:Y:S02]  /*3cb0*/  FFMA R12, R84, R21, R20 ;  /* 0x00000015540c7223 */ /* 0x000fe40000000014 */
[C---:B------:R-:W-:Y:S02]  /*3cc0*/  FFMA R54, R85.reuse, R54, R26 ;  /* 0x0000003655367223 */ /* 0x040fe4000000001a */
[----:B------:R-:W-:-:S02]  /*3cd0*/  FFMA R20, R85, R66, R25 ;  /* 0x0000004255147223 */ /* 0x000fc40000000019 */
[C---:B0-----:R-:W-:Y:S02]  /*3ce0*/  FFMA R36, R83.reuse, R36, R24 ;  /* 0x0000002453247223 */ /* 0x041fe40000000018 */
[----:B------:R-:W0:Y:S01]  /*3cf0*/  LDS.128 R24, [R81+0x6990] ;  /* 0x0069900051187984 */ /* 0x000e220000000c00 */
[----:B------:R-:W-:-:S04]  /*3d00*/  FFMA R29, R83, R44, R29 ;  /* 0x0000002c531d7223 */ /* 0x000fc8000000001d */
[----:B------:R-:W-:Y:S02]  /*3d10*/  FFMA R29, R84, R45, R29 ;  /* 0x0000002d541d7223 */ /* 0x000fe4000000001d */
[----:B------:R-:W-:Y:S02]  /*3d20*/  FFMA R4, R4, R83, R30 ;  /* 0x0000005304047223 */ /* 0x000fe4000000001e */
[----:B------:R-:W-:Y:S02]  /*3d30*/  FFMA R46, R85, R46, R29 ;  /* 0x0000002e552e7223 */ /* 0x000fe4000000001d */
[C---:B0-----:R-:W-:Y:S02]  /*3d40*/  FFMA R24, R83.reuse, R24, R28 ;  /* 0x0000001853187223 */ /* 0x041fe4000000001c */
[----:B------:R-:W0:Y:S01]  /*3d50*/  LDS.128 R28, [R81+0x7190] ;  /* 0x00719000511c7984 */ /* 0x000e220000000c00 */
[----:B------:R-:W-:Y:S02]  /*3d60*/  FFMA R13, R84, R33, R32 ;  /* 0x00000021540d7223 */ /* 0x000fe40000000020 */
[----:B0-----:R-:W-:-:S02]  /*3d70*/  FFMA R28, R83, R28, R86 ;  /* 0x0000001c531c7223 */ /* 0x001fc40000000056 */
[----:B------:R-:W0:Y:S02]  /*3d80*/  LDS R86, [R79.X4+0x2220] ;  /* 0x002220004f567984 */ /* 0x000e240000004800 */
[C---:B------:R-:W-:Y:S02]  /*3d90*/  FFMA R28, R84.reuse, R29, R28 ;  /* 0x0000001d541c7223 */ /* 0x040fe4000000001c */
[C---:B------:R-:W-:Y:S01]  /*3da0*/  FFMA R13, R85.reuse, R34, R13 ;  /* 0x00000022550d7223 */ /* 0x040fe2000000000d */
[----:B------:R-:W-:Y:S01]  /*3db0*/  LDS R83, [R79.X4+0x2300] ;  /* 0x002300004f537984 */ /* 0x000fe20000004800 */
[----:B------:R-:W-:Y:S02]  /*3dc0*/  FFMA R34, R85, R30, R28 ;  /* 0x0000001e55227223 */ /* 0x000fe4000000001c */
[C---:B------:R-:W-:Y:S02]  /*3dd0*/  FFMA R4, R84.reuse, R5, R4 ;  /* 0x0000000554047223 */ /* 0x040fe40000000004 */
[----:B------:R-:W-:-:S02]  /*3de0*/  FFMA R8, R84, R9, R8 ;  /* 0x0000000954087223 */ /* 0x000fc40000000008 */
[C---:B------:R-:W-:Y:S02]  /*3df0*/  FFMA R6, R85.reuse, R6, R4 ;  /* 0x0000000655067223 */ /* 0x040fe40000000004 */
[C---:B------:R-:W-:Y:S02]  /*3e00*/  FFMA R16, R84.reuse, R17, R16 ;  /* 0x0000001154107223 */ /* 0x040fe40000000010 */
[C---:B------:R-:W-:Y:S02]  /*3e10*/  FFMA R60, R84.reuse, R61, R60 ;  /* 0x0000003d543c7223 */ /* 0x040fe4000000003c */
[C---:B------:R-:W-:Y:S02]  /*3e20*/  FFMA R36, R84.reuse, R37, R36 ;  /* 0x0000002554247223 */ /* 0x040fe40000000024 */
[----:B------:R-:W-:Y:S02]  /*3e30*/  FFMA R25, R84, R25, R24 ;  /* 0x0000001954197223 */ /* 0x000fe40000000018 */
[----:B------:R-:W-:Y:S01]  /*3e40*/  LDS R84, [R79.X4+0x23e0] ;  /* 0x0023e0004f547984 */ /* 0x000fe20000004800 */
[----:B------:R-:W-:-:S02]  /*3e50*/  FFMA R10, R85, R10, R8 ;  /* 0x0000000a550a7223 */ /* 0x000fc40000000008 */
[C---:B------:R-:W-:Y:S02]  /*3e60*/  FFMA R18, R85.reuse, R18, R16 ;  /* 0x0000001255127223 */ /* 0x040fe40000000010 */
[C---:B------:R-:W-:Y:S02]  /*3e70*/  FFMA R58, R85.reuse, R58, R57 ;  /* 0x0000003a553a7223 */ /* 0x040fe40000000039 */
[C---:B------:R-:W-:Y:S02]  /*3e80*/  FFMA R62, R85.reuse, R62, R60 ;  /* 0x0000003e553e7223 */ /* 0x040fe4000000003c */
[C---:B------:R-:W-:Y:S02]  /*3e90*/  FFMA R12, R85.reuse, R22, R12 ;  /* 0x00000016550c7223 */ /* 0x040fe4000000000c */
[C---:B0-----:R-:W-:Y:S02]  /*3ea0*/  FFMA R30, R86.reuse, R43, R42 ;  /* 0x0000002b561e7223 */ /* 0x041fe4000000002a */
[----:B------:R-:W-:Y:S01]  /*3eb0*/  FFMA R28, R86, R47, R46 ;  /* 0x0000002f561c7223 */ /* 0x000fe2000000002e */
[----:B------:R-:W0:Y:S04]  /*3ec0*/  LDS.128 R40, [R81+0x58a0] ;  /* 0x0058a00051287984 */ /* 0x000e280000000c00 */
[----:B------:R-:W1:Y:S01]  /*3ed0*/  LDS.128 R44, [R81+0x60a0] ;  /* 0x0060a000512c7984 */ /* 0x000e620000000c00 */
[----:B------:R-:W-:-:S02]  /*3ee0*/  FFMA R24, R85, R38, R36 ;  /* 0x0000002655187223 */ /* 0x000fc40000000024 */
[----:B------:R-:W-:Y:S02]  /*3ef0*/  FFMA R32, R85, R26, R25 ;  /* 0x0000001a55207223 */ /* 0x000fe40000000019 */
[C---:B------:R-:W-:Y:S01]  /*3f00*/  FFMA R29, R86.reuse, R7, R6 ;  /* 0x00000007561d7223 */ /* 0x040fe20000000006 */
[----:B------:R-:W-:Y:S04]  /*3f10*/  LDS R85, [R79.X4+0x24c0] ;  /* 0x0024c0004f557984 */ /* 0x000fe80000004800 */
[----:B------:R-:W2:Y:S01]  /*3f20*/  LDS.128 R4, [R81+0x38a0] ;  /* 0x0038a00051047984 */ /* 0x000ea20000000c00 */
[C---:B------:R-:W-:Y:S02]  /*3f30*/  FFMA R21, R86.reuse, R59, R58 ;  /* 0x0000003b56157223 */ /* 0x040fe4000000003a */
[C---:B------:R-:W-:Y:S01]  /*3f40*/  FFMA R22, R86.reuse, R63, R62 ;  /* 0x0000003f56167223 */ /* 0x040fe2000000003e */
        /* <DEDUP_REMOVED lines=8> */
[----:B------:R-:W-:Y:S01]  /*3fd0*/  LDS.128 R48, [R81+0x68a0] ;  /* 0x0068a00051307984 */ /* 0x000fe20000000c00 */
[----:B------:R-:W-:Y:S02]  /*3fe0*/  FFMA R20, R86, R67, R20 ;  /* 0x0000004356147223 */ /* 0x000fe40000000014 */
[C---:B0-----:R-:W-:Y:S01]  /*3ff0*/  FFMA R30, R83.reuse, R40, R30 ;  /* 0x00000028531e7223 */ /* 0x041fe2000000001e */
[----:B------:R-:W0:Y:S01]  /*4000*/  LDS.128 R64, [R81+0x49a0] ;  /* 0x0049a00051407984 */ /* 0x000e220000000c00 */
[----:B-1----:R-:W-:-:S03]  /*4010*/  FFMA R28, R83, R44, R28 ;  /* 0x0000002c531c7223 */ /* 0x002fc6000000001c */
[----:B------:R-:W-:Y:S01]  /*4020*/  LDS.128 R52, [R81+0x70a0] ;  /* 0x0070a00051347984 */ /* 0x000fe20000000c00 */
[C---:B------:R-:W-:Y:S02]  /*4030*/  FFMA R30, R84.reuse, R41, R30 ;  /* 0x00000029541e7223 */ /* 0x040fe4000000001e */
[----:B------:R-:W-:Y:S01]  /*4040*/  FFMA R28, R84, R45, R28 ;  /* 0x0000002d541c7223 */ /* 0x000fe2000000001c */
[----:B------:R-:W-:Y:S01]  /*4050*/  LDS.128 R8, [R81+0x40a0] ;  /* 0x0040a00051087984 */ /* 0x000fe20000000c00 */
[C---:B------:R-:W-:Y:S02]  /*4060*/  FFMA R23, R86.reuse, R23, R12 ;  /* 0x0000001756177223 */ /* 0x040fe4000000000c */
[C---:B------:R-:W-:Y:S02]  /*4070*/  FFMA R35, R86.reuse, R35, R13 ;  /* 0x0000002356237223 */ /* 0x040fe4000000000d */
[C---:B------:R-:W-:Y:S01]  /*4080*/  FFMA R24, R86.reuse, R39, R24 ;  /* 0x0000002756187223 */ /* 0x040fe20000000018 */
[----:B------:R-:W-:Y:S01]  /*4090*/  LDS.128 R12, [R81+0x50a0] ;  /* 0x0050a000510c7984 */ /* 0x000fe20000000c00 */
[----:B------:R-:W-:-:S02]  /*40a0*/  FFMA R32, R86, R27, R32 ;  /* 0x0000001b56207223 */ /* 0x000fc40000000020 */
[----:B------:R-:W-:Y:S02]  /*40b0*/  FFMA R86, R86, R31, R34 ;  /* 0x0000001f56567223 */ /* 0x000fe40000000022 */
[----:B--2---:R-:W-:Y:S02]  /*40c0*/  FFMA R4, R4, R83, R29 ;  /* 0x0000005304047223 */ /* 0x004fe4000000001d */
[C---:B------:R-:W-:Y:S02]  /*40d0*/  FFMA R42, R85.reuse, R42, R30 ;  /* 0x0000002a552a7223 */ /* 0x040fe4000000001e */
[----:B------:R-:W-:Y:S02]  /*40e0*/  FFMA R46, R85, R46, R28 ;  /* 0x0000002e552e7223 */ /* 0x000fe4000000001c */
[----:B------:R-:W1:Y:S01]  /*40f0*/  LDS.128 R28, [R81+0x51a0] ;  /* 0x0051a000511c7984 */ /* 0x000e620000000c00 */
[C---:B---3--:R-:W-:Y:S02]  /*4100*/  FFMA R21, R83.reuse, R56, R21 ;  /* 0x0000003853157223 */ /* 0x048fe40000000015 */
[----:B----4-:R-:W-:-:S02]  /*4110*/  FFMA R22, R83, R60, R22 ;  /* 0x0000003c53167223 */ /* 0x010fc40000000016 */
[C---:B------:R-:W-:Y:S02]  /*4120*/  FFMA R21, R84.reuse, R57, R21 ;  /* 0x0000003954157223 */ /* 0x040fe40000000015 */
[C---:B------:R-:W-:Y:S02]  /*4130*/  FFMA R22, R84.reuse, R61, R22 ;  /* 0x0000003d54167223 */ /* 0x040fe40000000016 */
[----:B------:R-:W-:Y:S02]  /*4140*/  FFMA R58, R85, R58, R21 ;  /* 0x0000003a553a7223 */ /* 0x000fe40000000015 */
[----:B0-----:R-:W-:Y:S02]  /*4150*/  FFMA R20, R83, R64, R20 ;  /* 0x0000004053147223 */ /* 0x001fe40000000014 */
[----:B------:R-:W-:Y:S02]  /*4160*/  FFMA R62, R85, R62, R22 ;  /* 0x0000003e553e7223 */ /* 0x000fe40000000016 */
[----:B------:R-:W-:-:S02]  /*4170*/  FFMA R65, R84, R65, R20 ;  /* 0x0000004154417223 */ /* 0x000fc40000000014 */
[----:B-1----:R-:W-:-:S04]  /*4180*/  FFMA R23, R83, R28, R23 ;  /* 0x0000001c53177223 */ /* 0x002fc80000000017 */
[C---:B------:R-:W-:Y:S02]  /*4190*/  FFMA R29, R84.reuse, R29, R23 ;  /* 0x0000001d541d7223 */ /* 0x040fe40000000017 */
[----:B------:R-:W0:Y:S01]  /*41a0*/  LDS.128 R20, [R81+0x61a0] ;  /* 0x0061a00051147984 */ /* 0x000e220000000c00 */
[C---:B------:R-:W-:Y:S02]  /*41b0*/  FFMA R16, R83.reuse, R16, R36 ;  /* 0x0000001053107223 */ /* 0x040fe40000000024 */
[C---:B------:R-:W-:Y:S02]  /*41c0*/  FFMA R12, R83.reuse, R12, R37 ;  /* 0x0000000c530c7223 */ /* 0x040fe40000000025 */
[C---:B------:R-:W-:Y:S01]  /*41d0*/  FFMA R25, R83.reuse, R48, R25 ;  /* 0x0000003053197223 */ /* 0x040fe20000000019 */
[----:B------:R-:W1:Y:S01]  /*41e0*/  LDS.128 R36, [R81+0x59a0] ;  /* 0x0059a00051247984 */ /* 0x000e620000000c00 */
[----:B------:R-:W-:Y:S02]  /*41f0*/  FFMA R26, R83, R52, R26 ;  /* 0x00000034531a7223 */ /* 0x000fe4000000001a */
[----:B------:R-:W-:-:S02]  /*4200*/  FFMA R25, R84, R49, R25 ;  /* 0x0000003154197223 */ /* 0x000fc40000000019 */
[----:B------:R-:W-:Y:S02]  /*4210*/  FFMA R26, R84, R53, R26 ;  /* 0x00000035541a7223 */ /* 0x000fe4000000001a */
[C---:B------:R-:W-:Y:S02]  /*4220*/  FFMA R50, R85.reuse, R50, R25 ;  /* 0x0000003255327223 */ /* 0x040fe40000000019 */
[----:B------:R-:W-:Y:S02]  /*4230*/  FFMA R54, R85, R54, R26 ;  /* 0x0000003655367223 */ /* 0x000fe4000000001a */
[C---:B0-----:R-:W-:Y:S02]  /*4240*/  FFMA R20, R83.reuse, R20, R24 ;  /* 0x0000001453147223 */ /* 0x041fe40000000018 */
[----:B------:R-:W0:Y:S01]  /*4250*/  LDS.128 R24, [R81+0x69a0] ;  /* 0x0069a00051187984 */ /* 0x000e220000000c00 */
[----:B-1----:R-:W-:-:S04]  /*4260*/  FFMA R35, R83, R36, R35 ;  /* 0x0000002453237223 */ /* 0x002fc80000000023 */
[C---:B------:R-:W-:Y:S02]  /*4270*/  FFMA R35, R84.reuse, R37, R35 ;  /* 0x0000002554237223 */ /* 0x040fe40000000023 */
[----:B------:R-:W-:Y:S02]  /*4280*/  FFMA R8, R83, R8, R33 ;  /* 0x0000000853087223 */ /* 0x000fe40000000021 */
[----:B------:R-:W-:Y:S02]  /*4290*/  FFMA R38, R85, R38, R35 ;  /* 0x0000002655267223 */ /* 0x000fe40000000023 */
[----:B0-----:R-:W-:Y:S02]  /*42a0*/  FFMA R24, R83, R24, R32 ;  /* 0x0000001853187223 */ /* 0x001fe40000000020 */
[----:B------:R-:W0:Y:S01]  /*42b0*/  LDS.128 R32, [R81+0x71a0] ;  /* 0x0071a00051207984 */ /* 0x000e220000000c00 */
[----:B------:R-:W-:-:S04]  /*42c0*/  FFMA R12, R84, R13, R12 ;  /* 0x0000000d540c7223 */ /* 0x000fc8000000000c */
[----:B------:R-:W-:Y:S02]  /*42d0*/  FFMA R14, R85, R14, R12 ;  /* 0x0000000e550e7223 */ /* 0x000fe4000000000c */
[----:B0-----:R-:W-:Y:S02]  /*42e0*/  FFMA R32, R83, R32, R86 ;  /* 0x0000002053207223 */ /* 0x001fe40000000056 */
[----:B------:R-:W0:Y:S01]  /*42f0*/  LDS R86, [R79.X4+0x25a0] ;  /* 0x0025a0004f567984 */ /* 0x000e220000004800 */
[C---:B------:R-:W-:Y:S02]  /*4300*/  FFMA R12, R84.reuse, R21, R20 ;  /* 0x00000015540c7223 */ /* 0x040fe40000000014 */
[----:B------:R-:W-:Y:S01]  /*4310*/  FFMA R20, R84, R25, R24 ;  /* 0x0000001954147223 */ /* 0x000fe20000000018 */
[----:B------:R-:W-:Y:S03]  /*4320*/  LDS R83, [R79.X4+0x2680] ;  /* 0x002680004f537984 */ /* 0x000fe60000004800 */
        /* <DEDUP_REMOVED lines=20> */
[----:B------:R-:W-:-:S03]  /*4470*/  FFMA R28, R86, R47, R46 ;  /* 0x0000002f561c7223 */ /* 0x000fc6000000002e */
[----:B------:R-:W3:Y:S01]  /*4480*/  LDS.128 R44, [R81+0x60b0] ;  /* 0x0060b000512c7984 */ /* 0x000ee20000000c00 */
[C---:B------:R-:W-:Y:S02]  /*4490*/  FFMA R29, R86.reuse, R7, R6 ;  /* 0x00000007561d7223 */ /* 0x040fe40000000006 */
[----:B------:R-:W-:Y:S01]  /*44a0*/  FFMA R20, R86, R27, R20 ;  /* 0x0000001b56147223 */ /* 0x000fe20000000014 */
[----:B------:R-:W4:Y:S01]  /*44b0*/  LDS.128 R4, [R81+0x38b0] ;  /* 0x0038b00051047984 */ /* 0x000f220000000c00 */
[C---:B0-----:R-:W-:Y:S02]  /*44c0*/  FFMA R25, R83.reuse, R48, R25 ;  /* 0x0000003053197223 */ /* 0x041fe40000000019 */
[----:B-1----:R-:W-:Y:S02]  /*44d0*/  FFMA R26, R83, R52, R26 ;  /* 0x00000034531a7223 */ /* 0x002fe4000000001a */
[C---:B------:R-:W-:Y:S02]  /*44e0*/  FFMA R25, R84.reuse, R49, R25 ;  /* 0x0000003154197223 */ /* 0x040fe40000000019 */
[----:B------:R-:W-:-:S02]  /*44f0*/  FFMA R26, R84, R53, R26 ;  /* 0x00000035541a7223 */ /* 0x000fc4000000001a */
[C---:B------:R-:W-:Y:S02]  /*4500*/  FFMA R50, R85.reuse, R50, R25 ;  /* 0x0000003255327223 */ /* 0x040fe40000000019 */
[----:B------:R-:W-:Y:S02]  /*4510*/  FFMA R54, R85, R54, R26 ;  /* 0x0000003655367223 */ /* 0x000fe4000000001a */
[C---:B--2---:R-:W-:Y:S02]  /*4520*/  FFMA R60, R83.reuse, R60, R24 ;  /* 0x0000003c533c7223 */ /* 0x044fe40000000018 */
[----:B------:R-:W0:Y:S01]  /*4530*/  LDS.128 R24, [R81+0x51b0] ;  /* 0x0051b00051187984 */ /* 0x000e220000000c00 */
[C---:B------:R-:W-:Y:S02]  /*4540*/  FFMA R32, R86.reuse, R43, R42 ;  /* 0x0000002b56207223 */ /* 0x040fe4000000002a */
[----:B---3--:R-:W-:Y:S01]  /*4550*/  FFMA R28, R83, R44, R28 ;  /* 0x0000002c531c7223 */ /* 0x008fe2000000001c */
[----:B------:R-:W1:Y:S01]  /*4560*/  LDS.128 R40, [R81+0x58b0] ;  /* 0x0058b00051287984 */ /* 0x000e620000000c00 */
[----:B------:R-:W-:-:S02]  /*4570*/  FFMA R31, R86, R31, R30 ;  /* 0x0000001f561f7223 */ /* 0x000fc4000000001e */
[----:B------:R-:W-:Y:S02]  /*4580*/  FFMA R28, R84, R45, R28 ;  /* 0x0000002d541c7223 */ /* 0x000fe4000000001c */
[C---:B------:R-:W-:Y:S02]  /*4590*/  FFMA R33, R86.reuse, R11, R10 ;  /* 0x0000000b56217223 */ /* 0x040fe4000000000a */
[C---:B------:R-:W-:Y:S01]  /*45a0*/  FFMA R36, R86.reuse, R19, R18 ;  /* 0x0000001356247223 */ /* 0x040fe20000000012 */
[----:B------:R-:W2:Y:S01]  /*45b0*/  LDS.128 R8, [R81+0x40b0] ;  /* 0x0040b00051087984 */ /* 0x000ea20000000c00 */
[C---:B------:R-:W-:Y:S02]  /*45c0*/  FFMA R37, R86.reuse, R15, R14 ;  /* 0x0000000f56257223 */ /* 0x040fe4000000000e */
[----:B------:R-:W-:Y:S01]  /*45d0*/  FFMA R23, R86, R23, R12 ;  /* 0x0000001756177223 */ /* 0x000fe2000000000c */
[----:B------:R-:W3:Y:S01]  /*45e0*/  LDS.128 R16, [R81+0x48b0] ;  /* 0x0048b00051107984 */ /* 0x000ee20000000c00 */
[----:B----4-:R-:W-:-:S02]  /*45f0*/  FFMA R4, R4, R83, R29 ;  /* 0x0000005304047223 */ /* 0x010fc4000000001d */
[----:B------:R-:W-:Y:S01]  /*4600*/  FFMA R46, R85, R46, R28 ;  /* 0x0000002e552e7223 */ /* 0x000fe2000000001c */
[----:B------:R-:W4:Y:S01]  /*4610*/  LDS.128 R12, [R81+0x50b0] ;  /* 0x0050b000510c7984 */ /* 0x000f220000000c00 */
[----:B0-----:R-:W-:-:S03]  /*4620*/  FFMA R24, R83, R24, R31 ;  /* 0x0000001853187223 */ /* 0x001fc6000000001f */
[----:B------:R-:W0:Y:S01]  /*4630*/  LDS.128 R28, [R81+0x59b0] ;  /* 0x0059b000511c7984 */ /* 0x000e220000000c00 */
[----:B-1----:R-:W-:Y:S02]  /*4640*/  FFMA R32, R83, R40, R32 ;  /* 0x0000002853207223 */ /* 0x002fe40000000020 */
[----:B------:R-:W-:Y:S02]  /*4650*/  FFMA R39, R86, R39, R38 ;  /* 0x0000002756277223 */ /* 0x000fe40000000026 */
[----:B------:R-:W-:Y:S02]  /*4660*/  FFMA R32, R84, R41, R32 ;  /* 0x0000002954207223 */ /* 0x000fe40000000020 */
[C---:B------:R-:W-:Y:S02]  /*4670*/  FFMA R22, R86.reuse, R59, R58 ;  /* 0x0000003b56167223 */ /* 0x040fe4000000003a */
[C---:B------:R-:W-:Y:S01]  /*4680*/  FFMA R21, R86.reuse, R67, R66 ;  /* 0x0000004356157223 */ /* 0x040fe20000000042 */
[----:B------:R-:W1:Y:S01]  /*4690*/  LDS.128 R56, [R81+0x39b0] ;  /* 0x0039b00051387984 */ /* 0x000e620000000c00 */
[----:B------:R-:W-:-:S03]  /*46a0*/  FFMA R86, R86, R35, R34 ;  /* 0x0000002356567223 */ /* 0x000fc60000000022 */
[----:B------:R-:W5:Y:S01]  /*46b0*/  LDS.128 R64, [R81+0x49b0] ;  /* 0x0049b00051407984 */ /* 0x000f620000000c00 */
[C---:B--2---:R-:W-:Y:S02]  /*46c0*/  FFMA R8, R83.reuse, R8, R33 ;  /* 0x0000000853087223 */ /* 0x044fe40000000021 */
[C---:B---3--:R-:W-:Y:S02]  /*46d0*/  FFMA R16, R83.reuse, R16, R36 ;  /* 0x0000001053107223 */ /* 0x048fe40000000024 */
[----:B----4-:R-:W-:Y:S02]  /*46e0*/  FFMA R12, R83, R12, R37 ;  /* 0x0000000c530c7223 */ /* 0x010fe40000000025 */
[----:B------:R-:W-:Y:S02]  /*46f0*/  FFMA R42, R85, R42, R32 ;  /* 0x0000002a552a7223 */ /* 0x000fe40000000020 */
[----:B------:R-:W2:Y:S01]  /*4700*/  LDS.128 R32, [R81+0x61b0] ;  /* 0x0061b00051207984 */ /* 0x000ea20000000c00 */
[----:B0-----:R-:W-:-:S03]  /*4710*/  FFMA R28, R83, R28, R39 ;  /* 0x0000001c531c7223 */ /* 0x001fc60000000027 */
[----:B------:R-:W0:Y:S01]  /*4720*/  LDS.128 R36, [R81+0x69b0] ;  /* 0x0069b00051247984 */ /* 0x000e220000000c00 */
[C---:B------:R-:W-:Y:S02]  /*4730*/  FFMA R12, R84.reuse, R13, R12 ;  /* 0x0000000d540c7223 */ /* 0x040fe4000000000c */
[C---:B------:R-:W-:Y:S02]  /*4740*/  FFMA R16, R84.reuse, R17, R16 ;  /* 0x0000001154107223 */ /* 0x040fe40000000010 */
[C---:B-1----:R-:W-:Y:S02]  /*4750*/  FFMA R22, R83.reuse, R56, R22 ;  /* 0x0000003853167223 */ /* 0x042fe40000000016 */
[----:B-----5:R-:W-:Y:S02]  /*4760*/  FFMA R21, R83, R64, R21 ;  /* 0x0000004053157223 */ /* 0x020fe40000000015 */
[C---:B------:R-:W-:Y:S02]  /*4770*/  FFMA R22, R84.reuse, R57, R22 ;  /* 0x0000003954167223 */ /* 0x040fe40000000016 */
[----:B------:R-:W-:-:S02]  /*4780*/  FFMA R21, R84, R65, R21 ;  /* 0x0000004154157223 */ /* 0x000fc40000000015 */
[----:B------:R-:W-:Y:S02]  /*4790*/  FFMA R14, R85, R14, R12 ;  /* 0x0000000e550e7223 */ /* 0x000fe4000000000c */
[----:B--2---:R-:W-:Y:S02]  /*47a0*/  FFMA R23, R83, R32, R23 ;  /* 0x0000002053177223 */ /* 0x004fe40000000017 */
[C---:B------:R-:W-:Y:S02]  /*47b0*/  FFMA R18, R85.reuse, R18, R16 ;  /* 0x0000001255127223 */ /* 0x040fe40000000010 */
[----:B------:R-:W-:Y:S02]  /*47c0*/  FFMA R12, R84, R25, R24 ;  /* 0x00000019540c7223 */ /* 0x000fe40000000018 */
[C---:B------:R-:W-:Y:S02]  /*47d0*/  FFMA R58, R85.reuse, R58, R22 ;  /* 0x0000003a553a7223 */ /* 0x040fe40000000016 */
[----:B------:R-:W-:-:S02]  /*47e0*/  FFMA R24, R85, R66, R21 ;  /* 0x0000004255187223 */ /* 0x000fc40000000015 */
        /* <DEDUP_REMOVED lines=20> */
[----:B------:R-:W-:Y:S02]  /*4930*/  FFMA R32, R85, R38, R32 ;  /* 0x0000002655207223 */ /* 0x000fe40000000020 */
[----:B------:R-:W-:Y:S01]  /*4940*/  LDS R85, [R79.X4+0x2bc0] ;  /* 0x002bc0004f557984 */ /* 0x000fe20000004800 */
[----:B0-----:R-:W-:-:S03]  /*4950*/  FFMA R22, R86, R51, R50 ;  /* 0x0000003356167223 */ /* 0x001fc60000000032 */
        /* <DEDUP_REMOVED lines=9> */
[C---:B------:R-:W-:Y:S02]  /*49f0*/  FFMA R28, R86.reuse, R7, R6 ;  /* 0x00000007561c7223 */ /* 0x040fe40000000006 */
[C---:B------:R-:W-:Y:S01]  /*4a00*/  FFMA R30, R86.reuse, R11, R10 ;  /* 0x0000000b561e7223 */ /* 0x040fe2000000000a */
[----:B------:R-:W-:Y:S01]  /*4a10*/  LDS.128 R4, [R81+0x38c0] ;  /* 0x0038c00051047984 */ /* 0x000fe20000000c00 */
[----:B------:R-:W-:-:S02]  /*4a20*/  FFMA R34, R86, R19, R18 ;  /* 0x0000001356227223 */ /* 0x000fc40000000012 */
[C---:B------:R-:W-:Y:S01]  /*4a30*/  FFMA R36, R86.reuse, R15, R14 ;  /* 0x0000000f56247223 */ /* 0x040fe2000000000e */
[----:B------:R-:W-:Y:S01]  /*4a40*/  LDS.128 R8, [R81+0x40c0] ;  /* 0x0040c00051087984 */ /* 0x000fe20000000c00 */
[C---:B------:R-:W-:Y:S02]  /*4a50*/  FFMA R29, R86.reuse, R43, R42 ;  /* 0x0000002b561d7223 */ /* 0x040fe4000000002a */
[C---:B------:R-:W-:Y:S01]  /*4a60*/  FFMA R24, R86.reuse, R67, R24 ;  /* 0x0000004356187223 */ /* 0x040fe20000000018 */
[----:B------:R-:W-:Y:S01]  /*4a70*/  LDS.128 R40, [R81+0x58c0] ;  /* 0x0058c00051287984 */ /* 0x000fe20000000c00 */
[C---:B------:R-:W-:Y:S02]  /*4a80*/  FFMA R27, R86.reuse, R27, R12 ;  /* 0x0000001b561b7223 */ /* 0x040fe4000000000c */
[C---:B------:R-:W-:Y:S01]  /*4a90*/  FFMA R31, R86.reuse, R31, R13 ;  /* 0x0000001f561f7223 */ /* 0x040fe2000000000d */
[----:B------:R-:W5:Y:S01]  /*4aa0*/  LDS.128 R64, [R81+0x49c0] ;  /* 0x0049c00051407984 */ /* 0x000f620000000c00 */
[----:B------:R-:W-:-:S02]  /*4ab0*/  FFMA R35, R86, R35, R16 ;  /* 0x0000002356237223 */ /* 0x000fc40000000010 */
[----:B------:R-:W-:Y:S01]  /*4ac0*/  FFMA R32, R86, R39, R32 ;  /* 0x0000002756207223 */ /* 0x000fe20000000020 */
[----:B------:R-:W-:Y:S01]  /*4ad0*/  LDS.128 R12, [R81+0x50c0] ;  /* 0x0050c000510c7984 */ /* 0x000fe20000000c00 */
[----:B0-----:R-:W-:-:S03]  /*4ae0*/  FFMA R22, R83, R48, R22 ;  /* 0x0000003053167223 */ /* 0x001fc60000000016 */
[----:B------:R-:W-:Y:S01]  /*4af0*/  LDS.128 R16, [R81+0x48c0] ;  /* 0x0048c00051107984 */ /* 0x000fe20000000c00 */
[----:B------:R-:W-:Y:S02]  /*4b00*/  FFMA R22, R84, R49, R22 ;  /* 0x0000003154167223 */ /* 0x000fe40000000016 */
[----:B-1----:R-:W-:Y:S02]  /*4b10*/  FFMA R20, R83, R56, R20 ;  /* 0x0000003853147223 */ /* 0x002fe40000000014 */
[----:B------:R-:W-:Y:S02]  /*4b20*/  FFMA R86, R86, R23, R33 ;  /* 0x0000001756567223 */ /* 0x000fe40000000021 */
[----:B------:R-:W-:Y:S02]  /*4b30*/  FFMA R50, R85, R50, R22 ;  /* 0x0000003255327223 */ /* 0x000fe40000000016 */
[----:B------:R-:W-:Y:S02]  /*4b40*/  FFMA R57, R84, R57, R20 ;  /* 0x0000003954397223 */ /* 0x000fe40000000014 */
[----:B--2---:R-:W-:-:S02]  /*4b50*/  FFMA R60, R83, R60, R21 ;  /* 0x0000003c533c7223 */ /* 0x004fc40000000015 */
[----:B------:R-:W0:Y:S01]  /*4b60*/  LDS.128 R20, [R81+0x51c0] ;  /* 0x0051c00051147984 */ /* 0x000e220000000c00 */
[C---:B---3--:R-:W-:Y:S02]  /*4b70*/  FFMA R26, R83.reuse, R44, R26 ;  /* 0x0000002c531a7223 */ /* 0x048fe4000000001a */
[----:B----4-:R-:W-:Y:S02]  /*4b80*/  FFMA R25, R83, R52, R25 ;  /* 0x0000003453197223 */ /* 0x010fe40000000019 */
[C---:B------:R-:W-:Y:S02]  /*4b90*/  FFMA R26, R84.reuse, R45, R26 ;  /* 0x0000002d541a7223 */ /* 0x040fe4000000001a */
[----:B------:R-:W-:Y:S02]  /*4ba0*/  FFMA R25, R84, R53, R25 ;  /* 0x0000003554197223 */ /* 0x000fe40000000019 */
[C---:B------:R-:W-:Y:S02]  /*4bb0*/  FFMA R46, R85.reuse, R46, R26 ;  /* 0x0000002e552e7223 */ /* 0x040fe4000000001a */
[----:B------:R-:W-:-:S02]  /*4bc0*/  FFMA R54, R85, R54, R25 ;  /* 0x0000003655367223 */ /* 0x000fc40000000019 */
[C---:B-----5:R-:W-:Y:S02]  /*4bd0*/  FFMA R64, R83.reuse, R64, R24 ;  /* 0x0000004053407223 */ /* 0x060fe40000000018 */
[C---:B0-----:R-:W-:Y:S02]  /*4be0*/  FFMA R20, R83.reuse, R20, R27 ;  /* 0x0000001453147223 */ /* 0x041fe4000000001b */
[----:B------:R-:W0:Y:S01]  /*4bf0*/  LDS.128 R24, [R81+0x59c0] ;  /* 0x0059c00051187984 */ /* 0x000e220000000c00 */
[C---:B------:R-:W-:Y:S02]  /*4c00*/  FFMA R29, R83.reuse, R40, R29 ;  /* 0x00000028531d7223 */ /* 0x040fe4000000001d */
[----:B------:R-:W-:Y:S02]  /*4c10*/  FFMA R12, R83, R12, R36 ;  /* 0x0000000c530c7223 */ /* 0x000fe40000000024 */
[----:B------:R-:W-:Y:S01]  /*4c20*/  FFMA R29, R84, R41, R29 ;  /* 0x00000029541d7223 */ /* 0x000fe2000000001d */
[----:B------:R-:W1:Y:S01]  /*4c30*/  LDS.128 R36, [R81+0x69c0] ;  /* 0x0069c00051247984 */ /* 0x000e620000000c00 */
[----:B------:R-:W-:-:S02]  /*4c40*/  FFMA R4, R4, R83, R28 ;  /* 0x0000005304047223 */ /* 0x000fc4000000001c */
[----:B------:R-:W-:Y:S02]  /*4c50*/  FFMA R8, R83, R8, R30 ;  /* 0x0000000853087223 */ /* 0x000fe4000000001e */
[----:B------:R-:W-:Y:S02]  /*4c60*/  FFMA R42, R85, R42, R29 ;  /* 0x0000002a552a7223 */ /* 0x000fe4000000001d */
[C---:B0-----:R-:W-:Y:S02]  /*4c70*/  FFMA R24, R83.reuse, R24, R31 ;  /* 0x0000001853187223 */ /* 0x041fe4000000001f */
[----:B------:R-:W0:Y:S01]  /*4c80*/  LDS.128 R28, [R81+0x61c0] ;  /* 0x0061c000511c7984 */ /* 0x000e220000000c00 */
[C---:B------:R-:W-:Y:S02]  /*4c90*/  FFMA R12, R84.reuse, R13, R12 ;  /* 0x0000000d540c7223 */ /* 0x040fe4000000000c */
[----:B-1----:R-:W-:Y:S02]  /*4ca0*/  FFMA R32, R83, R36, R32 ;  /* 0x0000002453207223 */ /* 0x002fe40000000020 */
[----:B------:R-:W-:-:S02]  /*4cb0*/  FFMA R13, R84, R25, R24 ;  /* 0x00000019540d7223 */ /* 0x000fc40000000018 */
[C---:B------:R-:W-:Y:S02]  /*4cc0*/  FFMA R16, R83.reuse, R16, R34 ;  /* 0x0000001053107223 */ /* 0x040fe40000000022 */
[C---:B------:R-:W-:Y:S02]  /*4cd0*/  FFMA R24, R84.reuse, R37, R32 ;  /* 0x0000002554187223 */ /* 0x040fe40000000020 */
[----:B0-----:R-:W-:Y:S02]  /*4ce0*/  FFMA R28, R83, R28, R35 ;  /* 0x0000001c531c7223 */ /* 0x001fe40000000023 */
[----:B------:R-:W0:Y:S01]  /*4cf0*/  LDS.128 R32, [R81+0x71c0] ;  /* 0x0071c00051207984 */ /* 0x000e220000000c00 */
[----:B------:R-:W-:Y:S02]  /*4d00*/  FFMA R14, R85, R14, R12 ;  /* 0x0000000e550e7223 */ /* 0x000fe4000000000c */
[C---:B------:R-:W-:Y:S02]  /*4d10*/  FFMA R16, R84.reuse, R17, R16 ;  /* 0x0000001154107223 */ /* 0x040fe40000000010 */
[----:B------:R-:W-:-:S02]  /*4d20*/  FFMA R12, R84, R21, R20 ;  /* 0x00000015540c7223 */ /* 0x000fc40000000014 */
[----:B0-----:R-:W-:Y:S02]  /*4d30*/  FFMA R32, R83, R32, R86 ;  /* 0x0000002053207223 */ /* 0x001fe40000000056 */
[----:B------:R-:W0:Y:S01]  /*4d40*/  LDS R86, [R79.X4+0x2ca0] ;  /* 0x002ca0004f567984 */ /* 0x000e220000004800 */
        /* <DEDUP_REMOVED lines=16> */
[----:B------:R-:W-:Y:S02]  /*4e50*/  FFMA R62, R85, R62, R60 ;  /* 0x0000003e553e7223 */ /* 0x000fe4000000003c */
[C---:B0-----:R-:W-:Y:S02]  /*4e60*/  FFMA R36, R86.reuse, R19, R18 ;  /* 0x0000001356247223 */ /* 0x041fe40000000012 */
[C---:B------:R-:W-:Y:S01]  /*4e70*/  FFMA R37, R86.reuse, R15, R14 ;  /* 0x0000000f56257223 */ /* 0x040fe2000000000e */
[----:B------:R-:W0:Y:S01]  /*4e80*/  LDS.128 R16, [R81+0x48d0] ;  /* 0x0048d00051107984 */ /* 0x000e220000000c00 */
[----:B------:R-:W-:-:S02]  /*4e90*/  FFMA R29, R86, R47, R46 ;  /* 0x0000002f561d7223 */ /* 0x000fc4000000002e */
[C---:B------:R-:W-:Y:S01]  /*4ea0*/  FFMA R28, R86.reuse, R55, R54 ;  /* 0x00000037561c7223 */ /* 0x040fe20000000036 */
[----:B------:R-:W1:Y:S01]  /*4eb0*/  LDS.128 R44, [R81+0x60d0] ;  /* 0x0060d000512c7984 */ /* 0x000e620000000c00 */
[C---:B------:R-:W-:Y:S02]  /*4ec0*/  FFMA R23, R86.reuse, R23, R12 ;  /* 0x0000001756177223 */ /* 0x040fe4000000000c */
[C---:B------:R-:W-:Y:S01]  /*4ed0*/  FFMA R27, R86.reuse, R27, R13 ;  /* 0x0000001b561b7223 */ /* 0x040fe2000000000d */
[----:B------:R-:W2:Y:S04]  /*4ee0*/  LDS.128 R52, [R81+0x70d0] ;  /* 0x0070d00051347984 */ /* 0x000ea80000000c00 */
[----:B------:R-:W3:Y:S01]  /*4ef0*/  LDS.128 R12, [R81+0x50d0] ;  /* 0x0050d000510c7984 */ /* 0x000ee20000000c00 */
[----:B------:R-:W-:-:S02]  /*4f00*/  FFMA R32, R86, R43, R42 ;  /* 0x0000002b56207223 */ /* 0x000fc4000000002a */
[C---:B------:R-:W-:Y:S01]  /*4f10*/  FFMA R21, R85.reuse, R66, R64 ;  /* 0x0000004255157223 */ /* 0x040fe20000000040 */
[----:B------:R-:W4:Y:S01]  /*4f20*/  LDS.128 R40, [R81+0x58d0] ;  /* 0x0058d00051287984 */ /* 0x000f220000000c00 */
[----:B------:R-:W-:Y:S02]  /*4f30*/  FFMA R24, R85, R38, R24 ;  /* 0x0000002655187223 */ /* 0x000fe40000000018 */
[C---:B------:R-:W-:Y:S01]  /*4f40*/  FFMA R30, R86.reuse, R7, R6 ;  /* 0x00000007561e7223 */ /* 0x040fe20000000006 */
[----:B------:R-:W5:Y:S04]  /*4f50*/  LDS R85, [R79.X4+0x2f40] ;  /* 0x002f40004f557984 */ /* 0x000f680000004800 */
[----:B------:R-:W5:Y:S01]  /*4f60*/  LDS.128 R4, [R81+0x38d0] ;  /* 0x0038d00051047984 */ /* 0x000f620000000c00 */
[----:B------:R-:W-:-:S02]  /*4f70*/  FFMA R22, R86, R59, R58 ;  /* 0x0000003b56167223 */ /* 0x000fc4000000003a */
        /* <DEDUP_REMOVED lines=9> */
[----:B---3--:R-:W-:Y:S02]  /*5010*/  FFMA R12, R83, R12, R37 ;  /* 0x0000000c530c7223 */ /* 0x008fe40000000025 */
[----:B------:R-:W0:Y:S01]  /*5020*/  LDS.128 R36, [R81+0x51d0] ;  /* 0x0051d00051247984 */ /* 0x000e220000000c00 */
[----:B------:R-:W-:-:S02]  /*5030*/  FFMA R29, R84, R45, R29 ;  /* 0x0000002d541d7223 */ /* 0x000fc4000000001d */
[----:B------:R-:W-:Y:S02]  /*5040*/  FFMA R28, R84, R53, R28 ;  /* 0x00000035541c7223 */ /* 0x000fe4000000001c */
[----:B----4-:R-:W-:Y:S02]  /*5050*/  FFMA R32, R83, R40, R32 ;  /* 0x0000002853207223 */ /* 0x010fe40000000020 */
[----:B------:R-:W-:Y:S02]  /*5060*/  FFMA R20, R86, R31, R20 ;  /* 0x0000001f56147223 */ /* 0x000fe40000000014 */
[C---:B-----5:R-:W-:Y:S02]  /*5070*/  FFMA R40, R85.reuse, R46, R29 ;  /* 0x0000002e55287223 */ /* 0x060fe4000000001d */
[----:B------:R-:W-:Y:S02]  /*5080*/  FFMA R4, R4, R83, R30 ;  /* 0x0000005304047223 */ /* 0x000fe4000000001e */
[----:B------:R-:W-:-:S02]  /*5090*/  FFMA R54, R85, R54, R28 ;  /* 0x0000003655367223 */ /* 0x000fc4000000001c */
[----:B------:R-:W1:Y:S01]  /*50a0*/  LDS.128 R28, [R81+0x61d0] ;  /* 0x0061d000511c7984 */ /* 0x000e620000000c00 */
[----:B------:R-:W-:Y:S02]  /*50b0*/  FFMA R32, R84, R41, R32 ;  /* 0x0000002954207223 */ /* 0x000fe40000000020 */
[C---:B------:R-:W-:Y:S02]  /*50c0*/  FFMA R26, R86.reuse, R51, R50 ;  /* 0x00000033561a7223 */ /* 0x040fe40000000032 */
[C---:B------:R-:W-:Y:S01]  /*50d0*/  FFMA R25, R86.reuse, R63, R62 ;  /* 0x0000003f56197223 */ /* 0x040fe2000000003e */
[----:B------:R-:W2:Y:S01]  /*50e0*/  LDS.128 R48, [R81+0x68d0] ;  /* 0x0068d00051307984 */ /* 0x000ea20000000c00 */
[C---:B------:R-:W-:Y:S02]  /*50f0*/  FFMA R22, R83.reuse, R56, R22 ;  /* 0x0000003853167223 */ /* 0x040fe40000000016 */
[----:B------:R-:W-:Y:S01]  /*5100*/  FFMA R21, R83, R64, R21 ;  /* 0x0000004053157223 */ /* 0x000fe20000000015 */
[----:B------:R-:W3:Y:S01]  /*5110*/  LDS.128 R60, [R81+0x41d0] ;  /* 0x0041d000513c7984 */ /* 0x000ee20000000c00 */
[----:B------:R-:W-:-:S02]  /*5120*/  FFMA R86, R86, R35, R34 ;  /* 0x0000002356567223 */ /* 0x000fc40000000022 */
[----:B------:R-:W-:Y:S02]  /*5130*/  FFMA R8, R83, R8, R33 ;  /* 0x0000000853087223 */ /* 0x000fe40000000021 */
[----:B------:R-:W-:Y:S02]  /*5140*/  FFMA R42, R85, R42, R32 ;  /* 0x0000002a552a7223 */ /* 0x000fe40000000020 */
[C---:B------:R-:W-:Y:S01]  /*5150*/  FFMA R22, R84.reuse, R57, R22 ;  /* 0x0000003954167223 */ /* 0x040fe20000000016 */
[----:B------:R-:W4:Y:S01]  /*5160*/  LDS.128 R32, [R81+0x59d0] ;  /* 0x0059d00051207984 */ /* 0x000f220000000c00 */
[----:B------:R-:W-:Y:S02]  /*5170*/  FFMA R21, R84, R65, R21 ;  /* 0x0000004154157223 */ /* 0x000fe40000000015 */
[----:B0-----:R-:W-:-:S04]  /*5180*/  FFMA R23, R83, R36, R23 ;  /* 0x0000002453177223 */ /* 0x001fc80000000017 */
[----:B------:R-:W-:Y:S02]  /*5190*/  FFMA R23, R84, R37, R23 ;  /* 0x0000002554177223 */ /* 0x000fe40000000017 */
[C---:B------:R-:W-:Y:S02]  /*51a0*/  FFMA R58, R85.reuse, R58, R22 ;  /* 0x0000003a553a7223 */ /* 0x040fe40000000016 */
[C---:B------:R-:W-:Y:S02]  /*51b0*/  FFMA R66, R85.reuse, R66, R21 ;  /* 0x0000004255427223 */ /* 0x040fe40000000015 */
[----:B------:R-:W-:Y:S02]  /*51c0*/  FFMA R38, R85, R38, R23 ;  /* 0x0000002655267223 */ /* 0x000fe40000000017 */
[C---:B-1----:R-:W-:Y:S02]  /*51d0*/  FFMA R28, R83.reuse, R28, R20 ;  /* 0x0000001c531c7223 */ /* 0x042fe40000000014 */
[----:B------:R-:W0:Y:S01]  /*51e0*/  LDS.128 R20, [R81+0x69d0] ;  /* 0x0069d00051147984 */ /* 0x000e220000000c00 */
[----:B--2---:R-:W-:-:S02]  /*51f0*/  FFMA R26, R83, R48, R26 ;  /* 0x00000030531a7223 */ /* 0x004fc4000000001a */
[C---:B---3--:R-:W-:Y:S02]  /*5200*/  FFMA R25, R83.reuse, R60, R25 ;  /* 0x0000003c53197223 */ /* 0x048fe40000000019 */
[C---:B------:R-:W-:Y:S02]  /*5210*/  FFMA R12, R84.reuse, R13, R12 ;  /* 0x0000000d540c7223 */ /* 0x040fe4000000000c */
[C---:B------:R-:W-:Y:S02]  /*5220*/  FFMA R26, R84.reuse, R49, R26 ;  /* 0x00000031541a7223 */ /* 0x040fe4000000001a */
[----:B------:R-:W-:Y:S02]  /*5230*/  FFMA R25, R84, R61, R25 ;  /* 0x0000003d54197223 */ /* 0x000fe40000000019 */
[----:B----4-:R-:W-:Y:S02]  /*5240*/  FFMA R27, R83, R32, R27 ;  /* 0x00000020531b7223 */ /* 0x010fe4000000001b */
[----:B------:R-:W-:-:S02]  /*5250*/  FFMA R14, R85, R14, R12 ;  /* 0x0000000e550e7223 */ /* 0x000fc4000000000c */
[C---:B------:R-:W-:Y:S02]  /*5260*/  FFMA R50, R85.reuse, R50, R26 ;  /* 0x0000003255327223 */ /* 0x040fe4000000001a */
[----:B------:R-:W-:Y:S02]  /*5270*/  FFMA R62, R85, R62, R25 ;  /* 0x0000003e553e7223 */ /* 0x000fe40000000019 */
[C---:B------:R-:W-:Y:S02]  /*5280*/  FFMA R12, R84.reuse, R33, R27 ;  /* 0x00000021540c7223 */ /* 0x040fe4000000001b */
[----:B0-----:R-:W-:Y:S02]  /*5290*/  FFMA R20, R83, R20, R24 ;  /* 0x0000001453147223 */ /* 0x001fe40000000018 */
[----:B------:R-:W0:Y:S01]  /*52a0*/  LDS.128 R24, [R81+0x71d0] ;  /* 0x0071d00051187984 */ /* 0x000e220000000c00 */
        /* <DEDUP_REMOVED lines=10> */
[----:B------:R-:W-:Y:S02]  /*5350*/  FFMA R24, R85, R22, R21 ;  /* 0x0000001655187223 */ /* 0x000fe40000000015 */
[C---:B0-----:R-:W-:Y:S02]  /*5360*/  FFMA R32, R86.reuse, R7, R6 ;  /* 0x0000000756207223 */ /* 0x041fe40000000006 */
[C---:B------:R-:W-:Y:S01]  /*5370*/  FFMA R33, R86.reuse, R11, R10 ;  /* 0x0000000b56217223 */ /* 0x040fe2000000000a */
[----:B------:R-:W0:Y:S01]  /*5380*/  LDS.128 R4, [R81+0x38e0] ;  /* 0x0038e00051047984 */ /* 0x000e220000000c00 */
[C---:B------:R-:W-:Y:S02]  /*5390*/  FFMA R36, R86.reuse, R15, R14 ;  /* 0x0000000f56247223 */ /* 0x040fe4000000000e */
[----:B------:R-:W-:Y:S01]  /*53a0*/  FFMA R21, R86, R35, R12 ;  /* 0x0000002356157223 */ /* 0x000fe2000000000c */
[----:B------:R-:W1:Y:S04]  /*53b0*/  LDS.128 R8, [R81+0x40e0] ;  /* 0x0040e00051087984 */ /* 0x000e680000000c00 */
[----:B------:R-:W2:Y:S01]  /*53c0*/  LDS.128 R12, [R81+0x48e0] ;  /* 0x0048e000510c7984 */ /* 0x000ea20000000c00 */
[----:B------:R-:W-:-:S02]  /*53d0*/  FFMA R16, R84, R17, R16 ;  /* 0x0000001154107223 */ /* 0x000fc40000000010 */
[----:B------:R-:W-:Y:S02]  /*53e0*/  FFMA R22, R86, R67, R66 ;  /* 0x0000004356167223 */ /* 0x000fe40000000042 */
[----:B------:R-:W-:Y:S01]  /*53f0*/  FFMA R18, R85, R18, R16 ;  /* 0x0000001255127223 */ /* 0x000fe20000000010 */
[----:B------:R-:W3:Y:S01]  /*5400*/  LDS.128 R64, [R81+0x39e0] ;  /* 0x0039e00051407984 */ /* 0x000ee20000000c00 */
[----:B------:R-:W-:Y:S02]  /*5410*/  FFMA R28, R84, R29, R28 ;  /* 0x0000001d541c7223 */ /* 0x000fe4000000001c */
[C---:B------:R-:W-:Y:S01]  /*5420*/  FFMA R34, R86.reuse, R19, R18 ;  /* 0x0000001356227223 */ /* 0x040fe20000000012 */
[----:B------:R-:W4:Y:S01]  /*5430*/  LDS R84, [R79.X4+0x31e0] ;  /* 0x0031e0004f547984 */ /* 0x000f220000004800 */
[----:B------:R-:W-:-:S03]  /*5440*/  FFMA R40, R86, R47, R40 ;  /* 0x0000002f56287223 */ /* 0x000fc60000000028 */
[----:B------:R-:W5:Y:S01]  /*5450*/  LDS.128 R44, [R81+0x68e0] ;  /* 0x0068e000512c7984 */ /* 0x000f620000000c00 */
[C---:B------:R-:W-:Y:S02]  /*5460*/  FFMA R59, R86.reuse, R59, R58 ;  /* 0x0000003b563b7223 */ /* 0x040fe4000000003a */
[----:B------:R-:W-:Y:S01]  /*5470*/  FFMA R55, R86, R55, R54 ;  /* 0x0000003756377223 */ /* 0x000fe20000000036 */
[----:B------:R-:W-:Y:S01]  /*5480*/  LDS.128 R16, [R81+0x50e0] ;  /* 0x0050e00051107984 */ /* 0x000fe20000000c00 */
[----:B0-----:R-:W-:Y:S02]  /*5490*/  FFMA R4, R4, R83, R32 ;  /* 0x0000005304047223 */ /* 0x001fe40000000020 */
[C---:B-1----:R-:W-:Y:S02]  /*54a0*/  FFMA R8, R83.reuse, R8, R33 ;  /* 0x0000000853087223 */ /* 0x042fe40000000021 */
[C---:B--2---:R-:W-:Y:S02]  /*54b0*/  FFMA R12, R83.reuse, R12, R34 ;  /* 0x0000000c530c7223 */ /* 0x044fe40000000022 */
[----:B------:R-:W0:Y:S01]  /*54c0*/  LDS.128 R32, [R81+0x70e0] ;  /* 0x0070e00051207984 */ /* 0x000e220000000c00 */
[----:B---3--:R-:W-:-:S04]  /*54d0*/  FFMA R59, R83, R64, R59 ;  /* 0x00000040533b7223 */ /* 0x008fc8000000003b */
[----:B----4-:R-:W-:Y:S02]  /*54e0*/  FFMA R65, R84, R65, R59 ;  /* 0x0000004154417223 */ /* 0x010fe4000000003b */
[----:B------:R-:W1:Y:S01]  /*54f0*/  LDS.128 R56, [R81+0x49e0] ;  /* 0x0049e00051387984 */ /* 0x000e620000000c00 */
[----:B------:R-:W-:Y:S02]  /*5500*/  FFMA R51, R86, R51, R50 ;  /* 0x0000003356337223 */ /* 0x000fe40000000032 */
[C---:B------:R-:W-:Y:S02]  /*5510*/  FFMA R20, R85.reuse, R30, R28 ;  /* 0x0000001e55147223 */ /* 0x040fe4000000001c */
[----:B------:R-:W-:Y:S02]  /*5520*/  FFMA R28, R85, R26, R25 ;  /* 0x0000001a551c7223 */ /* 0x000fe40000000019 */
[C---:B-----5:R-:W-:Y:S01]  /*5530*/  FFMA R44, R83.reuse, R44, R51 ;  /* 0x0000002c532c7223 */ /* 0x060fe20000000033 */
[----:B------:R-:W-:Y:S04]  /*5540*/  LDS R85, [R79.X4+0x32c0] ;  /* 0x0032c0004f557984 */ /* 0x000fe80000004800 */
[----:B------:R-:W2:Y:S01]  /*5550*/  LDS.128 R48, [R81+0x61e0] ;  /* 0x0061e00051307984 */ /* 0x000ea20000000c00 */
[----:B0-----:R-:W-:-:S03]  /*5560*/  FFMA R32, R83, R32, R55 ;  /* 0x0000002053207223 */ /* 0x001fc60000000037 */
[----:B------:R-:W0:Y:S01]  /*5570*/  LDS.128 R52, [R81+0x59e0] ;  /* 0x0059e00051347984 */ /* 0x000e220000000c00 */
[C---:B------:R-:W-:Y:S02]  /*5580*/  FFMA R42, R86.reuse, R43, R42 ;  /* 0x0000002b562a7223 */ /* 0x040fe4000000002a */
[C---:B------:R-:W-:Y:S02]  /*5590*/  FFMA R26, R86.reuse, R63, R62 ;  /* 0x0000003f561a7223 */ /* 0x040fe4000000003e */
[C---:B------:R-:W-:Y:S01]  /*55a0*/  FFMA R25, R86.reuse, R39, R38 ;  /* 0x0000002756197223 */ /* 0x040fe20000000026 */
[----:B------:R-:W-:Y:S01]  /*55b0*/  LDS.128 R60, [R81+0x41e0] ;  /* 0x0041e000513c7984 */ /* 0x000fe20000000c00 */
[C---:B------:R-:W-:Y:S02]  /*55c0*/  FFMA R20, R86.reuse, R31, R20 ;  /* 0x0000001f56147223 */ /* 0x040fe40000000014 */
[C---:B------:R-:W-:Y:S02]  /*55d0*/  FFMA R24, R86.reuse, R23, R24 ;  /* 0x0000001756187223 */ /* 0x040fe40000000018 */
[----:B------:R-:W-:-:S02]  /*55e0*/  FFMA R86, R86, R27, R28 ;  /* 0x0000001b56567223 */ /* 0x000fc4000000001c */
[C---:B------:R-:W-:Y:S01]  /*55f0*/  FFMA R16, R83.reuse, R16, R36 ;  /* 0x0000001053107223 */ /* 0x040fe20000000024 */
[----:B------:R-:W3:Y:S01]  /*5600*/  LDS.128 R28, [R81+0x58e0] ;  /* 0x0058e000511c7984 */ /* 0x000ee20000000c00 */
[----:B-1----:R-:W-:-:S03]  /*5610*/  FFMA R22, R83, R56, R22 ;  /* 0x0000003853167223 */ /* 0x002fc60000000016 */
[----:B------:R-:W1:Y:S01]  /*5620*/  LDS.128 R36, [R81+0x60e0] ;  /* 0x0060e00051247984 */ /* 0x000e620000000c00 */
[----:B------:R-:W-:Y:S02]  /*5630*/  FFMA R22, R84, R57, R22 ;  /* 0x0000003954167223 */ /* 0x000fe40000000016 */
[----:B--2---:R-:W-:Y:S02]  /*5640*/  FFMA R48, R83, R48, R20 ;  /* 0x0000003053307223 */ /* 0x004fe40000000014 */
[----:B------:R-:W-:Y:S02]  /*5650*/  FFMA R58, R85, R58, R22 ;  /* 0x0000003a553a7223 */ /* 0x000fe40000000016 */
[----:B0-----:R-:W-:-:S04]  /*5660*/  FFMA R21, R83, R52, R21 ;  /* 0x0000003453157223 */ /* 0x001fc80000000015 */
[----:B------:R-:W-:Y:S02]  /*5670*/  FFMA R53, R84, R53, R21 ;  /* 0x0000003554357223 */ /* 0x000fe40000000015 */
[----:B------:R-:W0:Y:S01]  /*5680*/  LDS.128 R20, [R81+0x69e0] ;  /* 0x0069e00051147984 */ /* 0x000e220000000c00 */
[C---:B---3--:R-:W-:Y:S02]  /*5690*/  FFMA R28, R83.reuse, R28, R42 ;  /* 0x0000001c531c7223 */ /* 0x048fe4000000002a */
[C---:B-1----:R-:W-:Y:S02]  /*56a0*/  FFMA R36, R83.reuse, R36, R40 ;  /* 0x0000002453247223 */ /* 0x042fe40000000028 */
[----:B------:R-:W1:Y:S01]  /*56b0*/  LDS.128 R40, [R81+0x51e0] ;  /* 0x0051e00051287984 */ /* 0x000e620000000c00 */
[----:B0-----:R-:W-:-:S04]  /*56c0*/  FFMA R20, R83, R20, R24 ;  /* 0x0000001453147223 */ /* 0x001fc80000000018 */
[C---:B------:R-:W-:Y:S02]  /*56d0*/  FFMA R21, R84.reuse, R21, R20 ;  /* 0x0000001554157223 */ /* 0x040fe40000000014 */
[----:B------:R-:W0:Y:S01]  /*56e0*/  LDS R20, [R79.X4+0x33a0] ;  /* 0x0033a0004f147984 */ /* 0x000e220000004800 */
[C---:B------:R-:W-:Y:S02]  /*56f0*/  FFMA R26, R83.reuse, R60, R26 ;  /* 0x0000003c531a7223 */ /* 0x040fe4000000001a */
[----:B-1----:R-:W-:Y:S02]  /*5700*/  FFMA R25, R83, R40, R25 ;  /* 0x0000002853197223 */ /* 0x002fe40000000019 */
[C---:B------:R-:W-:Y:S01]  /*5710*/  FFMA R26, R84.reuse, R61, R26 ;  /* 0x0000003d541a7223 */ /* 0x040fe2000000001a */
[----:B------:R-:W-:Y:S01]  /*5720*/  LDS R40, [R79.X4+0x3720] ;  /* 0x003720004f287984 */ /* 0x000fe20000004800 */
[C---:B------:R-:W-:Y:S02]  /*5730*/  FFMA R25, R84.reuse, R41, R25 ;  /* 0x0000002954197223 */ /* 0x040fe40000000019 */
[----:B------:R-:W-:-:S02]  /*5740*/  FFMA R8, R84, R9, R8 ;  /* 0x0000000954087223 */ /* 0x000fc40000000008 */
[C---:B------:R-:W-:Y:S02]  /*5750*/  FFMA R4, R84.reuse, R5, R4 ;  /* 0x0000000554047223 */ /* 0x040fe40000000004 */
[C---:B------:R-:W-:Y:S02]  /*5760*/  FFMA R62, R85.reuse, R62, R26 ;  /* 0x0000003e553e7223 */ /* 0x040fe4000000001a */
[C---:B------:R-:W-:Y:S02]  /*5770*/  FFMA R42, R85.reuse, R42, R25 ;  /* 0x0000002a552a7223 */ /* 0x040fe40000000019 */
[----:B------:R-:W1:Y:S01]  /*5780*/  LDS.128 R24, [R81+0x71e0] ;  /* 0x0071e00051187984 */ /* 0x000e620000000c00 */
[C---:B------:R-:W-:Y:S02]  /*5790*/  FFMA R10, R85.reuse, R10, R8 ;  /* 0x0000000a550a7223 */ /* 0x040fe40000000008 */
[----:B------:R-:W-:Y:S02]  /*57a0*/  FFMA R28, R84, R29, R28 ;  /* 0x0000001d541c7223 */ /* 0x000fe4000000001c */
[----:B------:R-:W-:-:S02]  /*57b0*/  FFMA R6, R85, R6, R4 ;  /* 0x0000000655067223 */ /* 0x000fc40000000004 */
[C---:B------:R-:W-:Y:S02]  /*57c0*/  FFMA R16, R84.reuse, R17, R16 ;  /* 0x0000001154107223 */ /* 0x040fe40000000010 */
[C---:B------:R-:W-:Y:S02]  /*57d0*/  FFMA R30, R85.reuse, R30, R28 ;  /* 0x0000001e551e7223 */ /* 0x040fe4000000001c */
[C---:B------:R-:W-:Y:S02]  /*57e0*/  FFMA R18, R85.reuse, R18, R16 ;  /* 0x0000001255127223 */ /* 0x040fe40000000010 */
[----:B------:R-:W-:Y:S02]  /*57f0*/  FFMA R32, R84, R33, R32 ;  /* 0x0000002154207223 */ /* 0x000fe40000000020 */
[----:B------:R-:W-:Y:S01]  /*5800*/  LDS R33, [R79.X4+0x3480] ;  /* 0x003480004f217984 */ /* 0x000fe20000004800 */
[C---:B0-----:R-:W-:Y:S02]  /*5810*/  FFMA R28, R20.reuse, R11, R10 ;  /* 0x0000000b141c7223 */ /* 0x041fe4000000000a */
[----:B------:R-:W-:Y:S01]  /*5820*/  FFMA R16, R20, R7, R6 ;  /* 0x0000000714107223 */ /* 0x000fe20000000006 */
[----:B------:R-:W0:Y:S04]  /*5830*/  LDS.128 R8, [R81+0x40f0] ;  /* 0x0040f00051087984 */ /* 0x000e280000000c00 */
[----:B------:R-:W2:Y:S01]  /*5840*/  LDS.128 R4, [R81+0x38f0] ;  /* 0x0038f00051047984 */ /* 0x000ea20000000c00 */
[----:B------:R-:W-:-:S02]  /*5850*/  FFMA R34, R85, R34, R32 ;  /* 0x0000002255227223 */ /* 0x000fc40000000020 */
[C---:B------:R-:W-:Y:S01]  /*5860*/  FFMA R12, R84.reuse, R13, R12 ;  /* 0x0000000d540c7223 */ /* 0x040fe2000000000c */
[----:B------:R-:W3:Y:S01]  /*5870*/  LDS R32, [R79.X4+0x3560] ;  /* 0x003560004f207984 */ /* 0x000ee20000004800 */
[----:B------:R-:W-:Y:S02]  /*5880*/  FFMA R44, R84, R45, R44 ;  /* 0x0000002d542c7223 */ /* 0x000fe4000000002c */
[----:B------:R-:W-:Y:S01]  /*5890*/  FFMA R14, R85, R14, R12 ;  /* 0x0000000e550e7223 */ /* 0x000fe2000000000c */
[----:B------:R-:W4:Y:S01]  /*58a0*/  LDS R45, [R79.X4+0x3640] ;  /* 0x003640004f2d7984 */ /* 0x000f220000004800 */
[----:B-1----:R-:W-:-:S04]  /*58b0*/  FFMA R24, R83, R24, R86 ;  /* 0x0000001853187223 */ /* 0x002fc80000000056 */
[----:B------:R-:W-:Y:S02]  /*58c0*/  FFMA R24, R84, R25, R24 ;  /* 0x0000001954187223 */ /* 0x000fe40000000018 */
[C---:B------:R-:W-:Y:S02]  /*58d0*/  FFMA R22, R85.reuse, R22, R21 ;  /* 0x0000001655167223 */ /* 0x040fe40000000015 */
[----:B------:R-:W-:Y:S02]  /*58e0*/  FFMA R26, R85, R26, R24 ;  /* 0x0000001a551a7223 */ /* 0x000fe40000000018 */
[C---:B------:R-:W-:Y:S02]  /*58f0*/  FFMA R21, R20.reuse, R31, R30 ;  /* 0x0000001f14157223 */ /* 0x040fe4000000001e */
[C---:B------:R-:W-:Y:S02]  /*5900*/  FFMA R25, R20.reuse, R15, R14 ;  /* 0x0000000f14197223 */ /* 0x040fe4000000000e */
[----:B------:R-:W-:Y:S01]  /*5910*/  FFMA R24, R20, R19, R18 ;  /* 0x0000001314187223 */ /* 0x000fe20000000012 */
[----:B------:R-:W-:Y:S01]  /*5920*/  LDS.128 R12, [R81+0x48f0] ;  /* 0x0048f000510c7984 */ /* 0x000fe20000000c00 */
[----:B0-----:R-:W-:-:S03]  /*5930*/  FFMA R8, R33, R8, R28 ;  /* 0x0000000821087223 */ /* 0x001fc6000000001c */
[----:B------:R-:W0:Y:S01]  /*5940*/  LDS.128 R28, [R81+0x58f0] ;  /* 0x0058f000511c7984 */ /* 0x000e220000000c00 */
[----:B--2---:R-:W-:-:S03]  /*5950*/  FFMA R4, R4, R33, R16 ;  /* 0x0000002104047223 */ /* 0x004fc60000000010 */
[----:B------:R-:W1:Y:S01]  /*5960*/  LDS.128 R16, [R81+0x50f0] ;  /* 0x0050f00051107984 */ /* 0x000e620000000c00 */
[----:B------:R-:W-:Y:S02]  /*5970*/  FFMA R36, R84, R37, R36 ;  /* 0x0000002554247223 */ /* 0x000fe40000000024 */
[C---:B---3--:R-:W-:Y:S02]  /*5980*/  FFMA R4, R32.reuse, R5, R4 ;  /* 0x0000000520047223 */ /* 0x048fe40000000004 */
[----:B------:R-:W-:Y:S02]  /*5990*/  FFMA R38, R85, R38, R36 ;  /* 0x0000002655267223 */ /* 0x000fe40000000024 */
[----:B------:R-:W-:Y:S02]  /*59a0*/  FFMA R8, R32, R9, R8 ;  /* 0x0000000920087223 */ /* 0x000fe40000000008 */
[----:B------:R-:W-:Y:S02]  /*59b0*/  FFMA R36, R84, R49, R48 ;  /* 0x0000003154247223 */ /* 0x000fe40000000030 */
[----:B----4-:R-:W-:-:S02]  /*59c0*/  FFMA R4, R45, R6, R4 ;  /* 0x000000062d047223 */ /* 0x010fc40000000004 */
[----:B------:R-:W-:Y:S02]  /*59d0*/  FFMA R8, R45, R10, R8 ;  /* 0x0000000a2d087223 */ /* 0x000fe40000000008 */
[C---:B------:R-:W-:Y:S02]  /*59e0*/  FFMA R46, R85.reuse, R46, R44 ;  /* 0x0000002e552e7223 */ /* 0x040fe4000000002c */
[C---:B------:R-:W-:Y:S02]  /*59f0*/  FFMA R66, R85.reuse, R66, R65 ;  /* 0x0000004255427223 */ /* 0x040fe40000000041 */
[C---:B------:R-:W-:Y:S02]  /*5a00*/  FFMA R54, R85.reuse, R54, R53 ;  /* 0x0000003655367223 */ /* 0x040fe40000000035 */
[----:B------:R-:W-:Y:S02]  /*5a10*/  FFMA R36, R85, R50, R36 ;  /* 0x0000003255247223 */ /* 0x000fe40000000024 */
[----:B------:R-:W-:-:S02]  /*5a20*/  FFMA R41, R20, R39, R38 ;  /* 0x0000002714297223 */ /* 0x000fc40000000026 */
[C---:B------:R-:W-:Y:S02]  /*5a30*/  FFMA R44, R20.reuse, R35, R34 ;  /* 0x00000023142c7223 */ /* 0x040fe40000000022 */
        /* <DEDUP_REMOVED lines=9> */
[C---:B------:R-:W-:Y:S02]  /*5ad0*/  FFMA R35, R40.reuse, R7, R4 ;  /* 0x0000000728237223 */ /* 0x040fe40000000004 */
[----:B------:R-:W-:Y:S01]  /*5ae0*/  FFMA R37, R40, R11, R8 ;  /* 0x0000000b28257223 */ /* 0x000fe20000000008 */
[----:B------:R-:W2:Y:S01]  /*5af0*/  LDS.128 R4, [R81+0x60f0] ;  /* 0x0060f00051047984 */ /* 0x000ea20000000c00 */
[----:B0-----:R-:W-:-:S02]  /*5b00*/  FFMA R28, R33, R28, R21 ;  /* 0x0000001c211c7223 */ /* 0x001fc40000000015 */
[C---:B------:R-:W-:Y:S01]  /*5b10*/  FFMA R12, R33.reuse, R12, R25 ;  /* 0x0000000c210c7223 */ /* 0x040fe20000000019 */
[----:B------:R-:W0:Y:S01]  /*5b20*/  LDS.128 R20, [R81+0x68f0] ;  /* 0x0068f00051147984 */ /* 0x000e220000000c00 */
[----:B-1----:R-:W-:-:S03]  /*5b30*/  FFMA R16, R33, R16, R24 ;  /* 0x0000001021107223 */ /* 0x002fc60000000018 */
[----:B------:R-:W1:Y:S04]  /*5b40*/  LDS.128 R8, [R81+0x70f0] ;  /* 0x0070f00051087984 */ /* 0x000e680000000c00 */
[----:B------:R-:W3:Y:S01]  /*5b50*/  LDS.128 R24, [R81+0x39f0] ;  /* 0x0039f00051187984 */ /* 0x000ee20000000c00 */
[C---:B------:R-:W-:Y:S02]  /*5b60*/  FFMA R12, R32.reuse, R13, R12 ;  /* 0x0000000d200c7223 */ /* 0x040fe4000000000c */
[C---:B------:R-:W-:Y:S02]  /*5b70*/  FFMA R16, R32.reuse, R17, R16 ;  /* 0x0000001120107223 */ /* 0x040fe40000000010 */
[----:B------:R-:W-:Y:S02]  /*5b80*/  FFMA R28, R32, R29, R28 ;  /* 0x0000001d201c7223 */ /* 0x000fe4000000001c */
[----:B------:R-:W-:-:S02]  /*5b90*/  FFMA R12, R45, R14, R12 ;  /* 0x0000000e2d0c7223 */ /* 0x000fc4000000000c */
[C---:B------:R-:W-:Y:S02]  /*5ba0*/  FFMA R16, R45.reuse, R18, R16 ;  /* 0x000000122d107223 */ /* 0x040fe40000000010 */
[----:B------:R-:W-:Y:S02]  /*5bb0*/  FFMA R28, R45, R30, R28 ;  /* 0x0000001e2d1c7223 */ /* 0x000fe4000000001c */
[C---:B------:R-:W-:Y:S02]  /*5bc0*/  FFMA R34, R40.reuse, R15, R12 ;  /* 0x0000000f28227223 */ /* 0x040fe4000000000c */
[----:B------:R-:W-:Y:S01]  /*5bd0*/  FFMA R42, R40, R19, R16 ;  /* 0x00000013282a7223 */ /* 0x000fe20000000010 */
[----:B------:R-:W4:Y:S01]  /*5be0*/  LDS.128 R12, [R81+0x41f0] ;  /* 0x0041f000510c7984 */ /* 0x000f220000000c00 */
[----:B--2---:R-:W-:-:S03]  /*5bf0*/  FFMA R4, R33, R4, R41 ;  /* 0x0000000421047223 */ /* 0x004fc60000000029 */
[----:B------:R-:W2:Y:S01]  /*5c00*/  LDS.128 R16, [R81+0x51f0] ;  /* 0x0051f00051107984 */ /* 0x000ea20000000c00 */
[C---:B0-----:R-:W-:Y:S02]  /*5c10*/  FFMA R20, R33.reuse, R20, R46 ;  /* 0x0000001421147223 */ /* 0x041fe4000000002e */
[C---:B-1----:R-:W-:Y:S02]  /*5c20*/  FFMA R8, R33.reuse, R8, R44 ;  /* 0x0000000821087223 */ /* 0x042fe4000000002c */
[----:B---3--:R-:W-:Y:S02]  /*5c30*/  FFMA R24, R33, R24, R67 ;  /* 0x0000001821187223 */ /* 0x008fe40000000043 */
[C---:B------:R-:W-:Y:S02]  /*5c40*/  FFMA R4, R32.reuse, R5, R4 ;  /* 0x0000000520047223 */ /* 0x040fe40000000004 */
[C---:B------:R-:W-:Y:S02]  /*5c50*/  FFMA R20, R32.reuse, R21, R20 ;  /* 0x0000001520147223 */ /* 0x040fe40000000014 */
[----:B------:R-:W-:-:S02]  /*5c60*/  FFMA R8, R32, R9, R8 ;  /* 0x0000000920087223 */ /* 0x000fc40000000008 */
[----:B------:R-:W-:Y:S02]  /*5c70*/  FFMA R24, R32, R25, R24 ;  /* 0x0000001920187223 */ /* 0x000fe40000000018 */
[C---:B------:R-:W-:Y:S02]  /*5c80*/  FFMA R4, R45.reuse, R6, R4 ;  /* 0x000000062d047223 */ /* 0x040fe40000000004 */
[C---:B------:R-:W-:Y:S02]  /*5c90*/  FFMA R20, R45.reuse, R22, R20 ;  /* 0x000000162d147223 */ /* 0x040fe40000000014 */
[C---:B------:R-:W-:Y:S02]  /*5ca0*/  FFMA R8, R45.reuse, R10, R8 ;  /* 0x0000000a2d087223 */ /* 0x040fe40000000008 */
[----:B------:R-:W-:Y:S02]  /*5cb0*/  FFMA R24, R45, R26, R24 ;  /* 0x0000001a2d187223 */ /* 0x000fe40000000018 */
[----:B------:R-:W-:-:S02]  /*5cc0*/  FFMA R57, R40, R31, R28 ;  /* 0x0000001f28397223 */ /* 0x000fc4000000001c */
[C---:B------:R-:W-:Y:S01]  /*5cd0*/  FFMA R41, R40.reuse, R7, R4 ;  /* 0x0000000728297223 */ /* 0x040fe20000000004 */
[----:B------:R-:W0:Y:S01]  /*5ce0*/  LDS.128 R28, [R81+0x49f0] ;  /* 0x0049f000511c7984 */ /* 0x000e220000000c00 */
[C---:B------:R-:W-:Y:S02]  /*5cf0*/  FFMA R51, R40.reuse, R23, R20 ;  /* 0x0000001728337223 */ /* 0x040fe40000000014 */
[C---:B------:R-:W-:Y:S01]  /*5d00*/  FFMA R61, R40.reuse, R11, R8 ;  /* 0x0000000b283d7223 */ /* 0x040fe20000000008 */
[----:B------:R-:W1:Y:S01]  /*5d10*/  LDS.128 R4, [R81+0x59f0] ;  /* 0x0059f00051047984 */ /* 0x000e620000000c00 */
[----:B------:R-:W-:-:S03]  /*5d20*/  FFMA R53, R40, R27, R24 ;  /* 0x0000001b28357223 */ /* 0x000fc60000000018 */
[----:B------:R-:W3:Y:S04]  /*5d30*/  LDS.128 R8, [R81+0x61f0] ;  /* 0x0061f00051087984 */ /* 0x000ee80000000c00 */
[----:B------:R-:W5:Y:S04]  /*5d40*/  LDS.128 R20, [R81+0x69f0] ;  /* 0x0069f00051147984 */ /* 0x000f680000000c00 */
[----:B------:R-:W5:Y:S01]  /*5d50*/  LDS.128 R24, [R81+0x71f0] ;  /* 0x0071f00051187984 */ /* 0x000f620000000c00 */
[----:B------:R-:W-:Y:S01]  /*5d60*/  IADD3 R77, R77, 0x1, RZ ;  /* 0x000000014d4d7810 */ /* 0x000fe20007ffe0ff */
[----:B----4-:R-:W-:-:S03]  /*5d70*/  FFMA R12, R33, R12, R63 ;  /* 0x0000000c210c7223 */ /* 0x010fc6000000003f */
[----:B------:R-:W-:Y:S01]  /*5d80*/  ISETP.NE.AND P0, PT, R77, 0x4, PT ;  /* 0x000000044d00780c */ /* 0x000fe20003f05270 */
[----:B--2---:R-:W-:Y:S02]  /*5d90*/  FFMA R16, R33, R16, R39 ;  /* 0x0000001021107223 */ /* 0x004fe40000000027 */
[C---:B------:R-:W-:Y:S02]  /*5da0*/  FFMA R12, R32.reuse, R13, R12 ;  /* 0x0000000d200c7223 */ /* 0x040fe4000000000c */
[----:B------:R-:W-:Y:S02]  /*5db0*/  FFMA R16, R32, R17, R16 ;  /* 0x0000001120107223 */ /* 0x000fe40000000010 */
[C---:B------:R-:W-:Y:S02]  /*5dc0*/  FFMA R12, R45.reuse, R14, R12 ;  /* 0x0000000e2d0c7223 */ /* 0x040fe4000000000c */
[----:B------:R-:W-:Y:S02]  /*5dd0*/  FFMA R16, R45, R18, R16 ;  /* 0x000000122d107223 */ /* 0x000fe40000000010 */
[----:B0-----:R-:W-:-:S02]  /*5de0*/  FFMA R28, R33, R28, R59 ;  /* 0x0000001c211c7223 */ /* 0x001fc4000000003b */
[C---:B-1----:R-:W-:Y:S02]  /*5df0*/  FFMA R4, R33.reuse, R4, R55 ;  /* 0x0000000421047223 */ /* 0x042fe40000000037 */
[C---:B---3--:R-:W-:Y:S02]  /*5e00*/  FFMA R8, R33.reuse, R8, R36 ;  /* 0x0000000821087223 */ /* 0x048fe40000000024 */
[C---:B-----5:R-:W-:Y:S02]  /*5e10*/  FFMA R20, R33.reuse, R20, R38 ;  /* 0x0000001421147223 */ /* 0x060fe40000000026 */
[----:B------:R-:W-:Y:S02]  /*5e20*/  FFMA R24, R33, R24, R43 ;  /* 0x0000001821187223 */ /* 0x000fe4000000002b */
        /* <DEDUP_REMOVED lines=8> */
[C---:B------:R-:W-:Y:S02]  /*5eb0*/  FFMA R20, R45.reuse, R22, R20 ;  /* 0x000000162d147223 */ /* 0x040fe40000000014 */
[----:B------:R-:W-:Y:S02]  /*5ec0*/  FFMA R24, R45, R26, R24 ;  /* 0x0000001a2d187223 */ /* 0x000fe40000000018 */
[C---:B------:R-:W-:Y:S02]  /*5ed0*/  FFMA R39, R40.reuse, R15, R12 ;  /* 0x0000000f28277223 */ /* 0x040fe4000000000c */
[C---:B------:R-:W-:Y:S02]  /*5ee0*/  FFMA R47, R40.reuse, R31, R28 ;  /* 0x0000001f282f7223 */ /* 0x040fe4000000001c */
[C---:B------:R-:W-:Y:S02]  /*5ef0*/  FFMA R49, R40.reuse, R19, R16 ;  /* 0x0000001328317223 */ /* 0x040fe40000000010 */
[----:B------:R-:W-:-:S02]  /*5f00*/  FFMA R32, R40, R7, R4 ;  /* 0x0000000728207223 */ /* 0x000fc40000000004 */
[C---:B------:R-:W-:Y:S02]  /*5f10*/  FFMA R55, R40.reuse, R11, R8 ;  /* 0x0000000b28377223 */ /* 0x040fe40000000008 */
[C---:B------:R-:W-:Y:S02]  /*5f20*/  FFMA R59, R40.reuse, R23, R20 ;  /* 0x00000017283b7223 */ /* 0x040fe40000000014 */
[----:B------:R-:W-:Y:S01]  /*5f30*/  FFMA R40, R40, R27, R24 ;  /* 0x0000001b28287223 */ /* 0x000fe20000000018 */
[----:B------:R-:W-:Y:S01]  /*5f40*/  @!P0 CALL.REL.NOINC `(.L_x_0) ;  /* 0x0000001000008944 */ /* 0x000fe20003c00000 */
[----:B------:R-:W-:Y:S05]  /*5f50*/  BRA `(.L_x_1) ;  /* 0xffffa57000007947 */ /* 0x000fea000383ffff */
.L_x_0:
[----:B------:R-:W-:Y:S01]  /*5f60*/  HFMA2.MMA R2, -RZ, RZ, 0, 0 ;  /* 0x00000000ff027435 */ /* 0x000fe200000001ff */
[----:B------:R-:W0:Y:S01]  /*5f70*/  S2R R5, SR_CTAID.X ;  /* 0x0000000000057919 */ /* 0x000e220000002500 */
[----:B------:R-:W-:Y:S02]  /*5f80*/  MOV R78, RZ ;  /* 0x000000ff004e7202 */ /* 0x000fe40000000f00 */
[----:B------:R-:W-:Y:S02]  /*5f90*/  FMNMX R35, RZ, R35, !PT ;  /* 0x00000023ff237209 */ /* 0x000fe40007800000 */
[----:B------:R-:W-:Y:S01]  /*5fa0*/  FMNMX R37, RZ, R37, !PT ;  /* 0x00000025ff257209 */ /* 0x000fe20007800000 */
[----:B------:R-:W-:Y:S01]  /*5fb0*/  IMAD.HI R79, R79, -0x6db6db6d, R78 ;  /* 0x924924934f4f7827 */ /* 0x000fe200078e024e */
[----:B------:R-:W-:-:S02]  /*5fc0*/  FMNMX R57, RZ, R57, !PT ;  /* 0x00000039ff397209 */ /* 0x000fc40007800000 */
[----:B------:R-:W-:Y:S01]  /*5fd0*/  FMNMX R41, RZ, R41, !PT ;  /* 0x00000029ff297209 */ /* 0x000fe20007800000 */
[----:B------:R-:W-:Y:S01]  /*5fe0*/  IMAD.HI R2, R3, -0x6db6db6d, R2 ;  /* 0x9249249303027827 */ /* 0x000fe200078e0202 */
[----:B------:R-:W-:Y:S02]  /*5ff0*/  FMNMX R51, RZ, R51, !PT ;  /* 0x00000033ff337209 */ /* 0x000fe40007800000 */
[----:B------:R-:W-:Y:S02]  /*6000*/  FMNMX R61, RZ, R61, !PT ;  /* 0x0000003dff3d7209 */ /* 0x000fe40007800000 */
[----:B------:R-:W-:Y:S02]  /*6010*/  SHF.R.U32.HI R7, RZ, 0x1f, R2 ;  /* 0x0000001fff077819 */ /* 0x000fe40000011602 */
[----:B------:R-:W-:Y:S02]  /*6020*/  FMNMX R53, RZ, R53, !PT ;  /* 0x00000035ff357209 */ /* 0x000fe40007800000 */
[----:B------:R-:W-:-:S02]  /*6030*/  LEA.HI.SX32 R2, R2, R7, 0x1d ;  /* 0x0000000702027211 */ /* 0x000fc400078feaff */
[----:B------:R-:W-:Y:S02]  /*6040*/  FMNMX R7, RZ, R42, !PT ;  /* 0x0000002aff077209 */ /* 0x000fe40007800000 */
[----:B------:R-:W-:Y:S01]  /*6050*/  FMNMX R39, RZ, R39, !PT ;  /* 0x00000027ff277209 */ /* 0x000fe20007800000 */
[----:B------:R-:W-:Y:S01]  /*6060*/  IMAD R3, R2, -0xe, R3 ;  /* 0xfffffff202037824 */ /* 0x000fe200078e0203 */
[----:B0-----:R-:W-:Y:S01]  /*6070*/  LOP3.LUT R6, R5, 0x1, RZ, 0xc0, !PT ;  /* 0x0000000105067812 */ /* 0x001fe200078ec0ff */
[----:B------:R-:W-:Y:S01]  /*6080*/  IMAD R2, R80, -0xe, R5 ;  /* 0xfffffff250027824 */ /* 0x000fe200078e0205 */
[----:B------:R-:W-:Y:S01]  /*6090*/  FMNMX R5, RZ, R34, !PT ;  /* 0x00000022ff057209 */ /* 0x000fe20007800000 */
[----:B------:R-:W-:Y:S01]  /*60a0*/  IMAD R3, R82, 0x620, R3 ;  /* 0x0000062052037824 */ /* 0x000fe200078e0203 */
[----:B------:R-:W-:Y:S02]  /*60b0*/  FMNMX R47, RZ, R47, !PT ;  /* 0x0000002fff2f7209 */ /* 0x000fe40007800000 */
[----:B------:R-:W-:Y:S01]  /*60c0*/  SHF.R.S32.HI R4, RZ, 0x1, R2 ;  /* 0x00000001ff047819 */ /* 0x000fe20000011402 */
[----:B------:R-:W-:Y:S01]  /*60d0*/  IMAD R3, R80, 0xc400, R3 ;  /* 0x0000c40050037824 */ /* 0x000fe200078e0203 */
[----:B------:R-:W-:-:S02]  /*60e0*/  SHF.R.U32.HI R2, RZ, 0x1f, R79 ;  /* 0x0000001fff027819 */ /* 0x000fc4000001164f */
[----:B------:R-:W-:Y:S01]  /*60f0*/  FMNMX R49, RZ, R49, !PT ;  /* 0x00000031ff317209 */ /* 0x000fe20007800000 */
[----:B------:R-:W-:Y:S01]  /*6100*/  IMAD R3, R6, 0xe, R3 ;  /* 0x0000000e06037824 */ /* 0x000fe200078e0203 */
[----:B------:R-:W-:Y:S02]  /*6110*/  LEA.HI.SX32 R2, R79, R2, 0x1d ;  /* 0x000000024f027211 */ /* 0x000fe400078feaff */
[----:B------:R-:W-:Y:S01]  /*6120*/  FMNMX R55, RZ, R55, !PT ;  /* 0x00000037ff377209 */ /* 0x000fe20007800000 */
[----:B------:R-:W-:Y:S01]  /*6130*/  IMAD R3, R4, 0x70, R3 ;  /* 0x0000007004037824 */ /* 0x000fe200078e0203 */
[----:B------:R-:W-:-:S03]  /*6140*/  FMNMX R59, RZ, R59, !PT ;  /* 0x0000003bff3b7209 */ /* 0x000fc60007800000 */
[----:B------:R-:W-:-:S04]  /*6150*/  IMAD R3, R2, 0x1c, R3 ;  /* 0x0000001c02037824 */ /* 0x000fc800078e0203 */
[----:B------:R-:W-:-:S05]  /*6160*/  IMAD.WIDE R2, R3, R0, c[0x0][0x170] ;  /* 0x00005c0003027625 */ /* 0x000fca00078e0200 */
[----:B------:R0:W-:Y:S04]  /*6170*/  STG.E [R2.64+0xc400], R5 ;  /* 0x00c4000502007986 */ /* 0x0001e8000c101904 */
[----:B------:R1:W-:Y:S04]  /*6180*/  STG.E [R2.64+0x12600], R7 ;  /* 0x0126000702007986 */ /* 0x0003e8000c101904 */
[----:B------:R-:W-:Y:S01]  /*6190*/  STG.E [R2.64], R35 ;  /* 0x0000002302007986 */ /* 0x000fe2000c101904 */
[----:B0-----:R-:W-:-:S03]  /*61a0*/  FMNMX R5, RZ, R32, !PT ;  /* 0x00000020ff057209 */ /* 0x001fc60007800000 */
[----:B------:R-:W-:Y:S01]  /*61b0*/  STG.E [R2.64+0x6200], R37 ;  /* 0x0062002502007986 */ /* 0x000fe2000c101904 */
[----:B-1----:R-:W-:-:S03]  /*61c0*/  FMNMX R7, RZ, R40, !PT ;  /* 0x00000028ff077209 */ /* 0x002fc60007800000 */
[----:B------:R-:W-:Y:S04]  /*61d0*/  STG.E [R2.64+0x18800], R57 ;  /* 0x0188003902007986 */ /* 0x000fe8000c101904 */
        /* <DEDUP_REMOVED lines=10> */
[----:B------:R-:W-:Y:S01]  /*6280*/  STG.E [R2.64+0x2ba40], R7 ;  /* 0x02ba400702007986 */ /* 0x000fe2000c101904 */
[----:B------:R-:W-:Y:S05]  /*6290*/  EXIT ;  /* 0x000000000000794d */ /* 0x000fea0003800000 */
.L_x_2:
[----:B------:R-:W-:-:S00]  /*62a0*/  BRA `(.L_x_2) ;  /* 0xfffffff000007947 */ /* 0x000fc0000383ffff */
[----:B------:R-:W-:-:S00]  /*62b0*/  NOP ;  /* 0x0000000000007918 */ /* 0x000fc00000000000 */
        /* <DEDUP_REMOVED lines=12> */
.L_x_3:


//--------------------- .nv.shared.candidate4     --------------------------
	.section	.nv.shared.candidate4,"aw",@nobits
	.align	4
.nv.shared.candidate4:
	.zero		30720
